//
// Generated by NVIDIA NVVM Compiler
//
// Compiler Build ID: CL-36424714
// Cuda compilation tools, release 13.0, V13.0.88
// Based on NVVM 20.0.0
//

.version 9.0
.target sm_100
.address_size 64

	// .globl	_Z6stage1Piii
// _ZZ6stage1PiiiE3mat has been demoted
// _ZZ6stage2PiiiE3mat has been demoted
// _ZZ6stage3PiiiiE3mat has been demoted

.visible .entry _Z6stage1Piii(
	.param .u64 .ptr .align 1 _Z6stage1Piii_param_0,
	.param .u32 _Z6stage1Piii_param_1,
	.param .u32 _Z6stage1Piii_param_2
)
{
	.reg .pred 	%p<2>;
	.reg .b32 	%r<115>;
	.reg .b64 	%rd<7>;
	// demoted variable
	.shared .align 4 .b8 _ZZ6stage1PiiiE3mat[16384];
	ld.param.u64 	%rd3, [_Z6stage1Piii_param_0];
	ld.param.u32 	%r15, [_Z6stage1Piii_param_1];
	ld.param.u32 	%r16, [_Z6stage1Piii_param_2];
	cvta.to.global.u64 	%rd4, %rd3;
	mov.u32 	%r17, %tid.x;
	add.s32 	%r18, %r15, %r17;
	mov.u32 	%r19, %tid.y;
	add.s32 	%r20, %r15, %r19;
	mad.lo.s32 	%r21, %r20, %r16, %r18;
	mul.wide.s32 	%rd5, %r21, 4;
	add.s64 	%rd1, %rd4, %rd5;
	ld.global.u32 	%r22, [%rd1];
	shl.b32 	%r23, %r19, 6;
	add.s32 	%r24, %r23, %r17;
	shl.b32 	%r25, %r24, 2;
	mov.u32 	%r26, _ZZ6stage1PiiiE3mat;
	add.s32 	%r1, %r26, %r25;
	st.shared.u32 	[%r1], %r22;
	ld.global.u32 	%r27, [%rd1+128];
	st.shared.u32 	[%r1+128], %r27;
	shl.b32 	%r28, %r16, 5;
	add.s32 	%r29, %r21, %r28;
	mul.wide.s32 	%rd6, %r29, 4;
	add.s64 	%rd2, %rd4, %rd6;
	ld.global.u32 	%r30, [%rd2];
	st.shared.u32 	[%r1+8192], %r30;
	ld.global.u32 	%r31, [%rd2+128];
	st.shared.u32 	[%r1+8320], %r31;
	shl.b32 	%r32, %r19, 8;
	add.s32 	%r33, %r32, %r26;
	add.s32 	%r113, %r33, 8192;
	shl.b32 	%r34, %r17, 2;
	add.s32 	%r35, %r34, %r26;
	add.s32 	%r112, %r35, 512;
	mov.b32 	%r114, 8192;
$L__BB0_1:
	bar.sync 	0;
	ld.shared.u32 	%r36, [%r1];
	ld.shared.u32 	%r37, [%r113+-8192];
	ld.shared.u32 	%r38, [%r112+-512];
	add.s32 	%r39, %r38, %r37;
	min.s32 	%r40, %r36, %r39;
	st.shared.u32 	[%r1], %r40;
	ld.shared.u32 	%r41, [%r1+128];
	ld.shared.u32 	%r42, [%r113+-8192];
	ld.shared.u32 	%r43, [%r112+-384];
	add.s32 	%r44, %r43, %r42;
	min.s32 	%r45, %r41, %r44;
	st.shared.u32 	[%r1+128], %r45;
	ld.shared.u32 	%r46, [%r1+8192];
	ld.shared.u32 	%r47, [%r113];
	ld.shared.u32 	%r48, [%r112+-512];
	add.s32 	%r49, %r48, %r47;
	min.s32 	%r50, %r46, %r49;
	st.shared.u32 	[%r1+8192], %r50;
	ld.shared.u32 	%r51, [%r1+8320];
	ld.shared.u32 	%r52, [%r113];
	ld.shared.u32 	%r53, [%r112+-384];
	add.s32 	%r54, %r53, %r52;
	min.s32 	%r55, %r51, %r54;
	st.shared.u32 	[%r1+8320], %r55;
	bar.sync 	0;
	ld.shared.u32 	%r56, [%r1];
	ld.shared.u32 	%r57, [%r113+-8188];
	ld.shared.u32 	%r58, [%r112+-256];
	add.s32 	%r59, %r58, %r57;
	min.s32 	%r60, %r56, %r59;
	st.shared.u32 	[%r1], %r60;
	ld.shared.u32 	%r61, [%r1+128];
	ld.shared.u32 	%r62, [%r113+-8188];
	ld.shared.u32 	%r63, [%r112+-128];
	add.s32 	%r64, %r63, %r62;
	min.s32 	%r65, %r61, %r64;
	st.shared.u32 	[%r1+128], %r65;
	ld.shared.u32 	%r66, [%r1+8192];
	ld.shared.u32 	%r67, [%r113+4];
	ld.shared.u32 	%r68, [%r112+-256];
	add.s32 	%r69, %r68, %r67;
	min.s32 	%r70, %r66, %r69;
	st.shared.u32 	[%r1+8192], %r70;
	ld.shared.u32 	%r71, [%r1+8320];
	ld.shared.u32 	%r72, [%r113+4];
	ld.shared.u32 	%r73, [%r112+-128];
	add.s32 	%r74, %r73, %r72;
	min.s32 	%r75, %r71, %r74;
	st.shared.u32 	[%r1+8320], %r75;
	bar.sync 	0;
	ld.shared.u32 	%r76, [%r1];
	ld.shared.u32 	%r77, [%r113+-8184];
	ld.shared.u32 	%r78, [%r112];
	add.s32 	%r79, %r78, %r77;
	min.s32 	%r80, %r76, %r79;
	st.shared.u32 	[%r1], %r80;
	ld.shared.u32 	%r81, [%r1+128];
	ld.shared.u32 	%r82, [%r113+-8184];
	ld.shared.u32 	%r83, [%r112+128];
	add.s32 	%r84, %r83, %r82;
	min.s32 	%r85, %r81, %r84;
	st.shared.u32 	[%r1+128], %r85;
	ld.shared.u32 	%r86, [%r1+8192];
	ld.shared.u32 	%r87, [%r113+8];
	ld.shared.u32 	%r88, [%r112];
	add.s32 	%r89, %r88, %r87;
	min.s32 	%r90, %r86, %r89;
	st.shared.u32 	[%r1+8192], %r90;
	ld.shared.u32 	%r91, [%r1+8320];
	ld.shared.u32 	%r92, [%r113+8];
	ld.shared.u32 	%r93, [%r112+128];
	add.s32 	%r94, %r93, %r92;
	min.s32 	%r95, %r91, %r94;
	st.shared.u32 	[%r1+8320], %r95;
	bar.sync 	0;
	ld.shared.u32 	%r96, [%r1];
	ld.shared.u32 	%r97, [%r113+-8180];
	ld.shared.u32 	%r98, [%r112+256];
	add.s32 	%r99, %r98, %r97;
	min.s32 	%r7, %r96, %r99;
	st.shared.u32 	[%r1], %r7;
	ld.shared.u32 	%r100, [%r1+128];
	ld.shared.u32 	%r101, [%r113+-8180];
	ld.shared.u32 	%r102, [%r112+384];
	add.s32 	%r103, %r102, %r101;
	min.s32 	%r8, %r100, %r103;
	st.shared.u32 	[%r1+128], %r8;
	ld.shared.u32 	%r104, [%r1+8192];
	ld.shared.u32 	%r105, [%r113+12];
	ld.shared.u32 	%r106, [%r112+256];
	add.s32 	%r107, %r106, %r105;
	min.s32 	%r9, %r104, %r107;
	st.shared.u32 	[%r1+8192], %r9;
	ld.shared.u32 	%r108, [%r1+8320];
	ld.shared.u32 	%r109, [%r113+12];
	ld.shared.u32 	%r110, [%r112+384];
	add.s32 	%r111, %r110, %r109;
	min.s32 	%r10, %r108, %r111;
	st.shared.u32 	[%r1+8320], %r10;
	add.s32 	%r114, %r114, 16;
	add.s32 	%r113, %r113, 16;
	add.s32 	%r112, %r112, 1024;
	setp.ne.s32 	%p1, %r114, 8448;
	@%p1 bra 	$L__BB0_1;
	st.global.u32 	[%rd1], %r7;
	st.global.u32 	[%rd1+128], %r8;
	st.global.u32 	[%rd2], %r9;
	st.global.u32 	[%rd2+128], %r10;
	ret;

}
	// .globl	_Z6stage2Piii
.visible .entry _Z6stage2Piii(
	.param .u64 .ptr .align 1 _Z6stage2Piii_param_0,
	.param .u32 _Z6stage2Piii_param_1,
	.param .u32 _Z6stage2Piii_param_2
)
{
	.reg .pred 	%p<6>;
	.reg .b32 	%r<252>;
	.reg .b64 	%rd<19>;
	// demoted variable
	.shared .align 4 .b8 _ZZ6stage2PiiiE3mat[32768];
	ld.param.u64 	%rd6, [_Z6stage2Piii_param_0];
	ld.param.u32 	%r29, [_Z6stage2Piii_param_1];
	ld.param.u32 	%r30, [_Z6stage2Piii_param_2];
	cvta.to.global.u64 	%rd1, %rd6;
	mov.u32 	%r1, %tid.x;
	mov.u32 	%r2, %tid.y;
	mov.u32 	%r31, %ctaid.y;
	setp.eq.s32 	%p1, %r31, 0;
	@%p1 bra 	$L__BB1_4;
	add.s32 	%r33, %r29, %r1;
	mov.u32 	%r34, %ctaid.x;
	shr.s32 	%r35, %r29, 6;
	setp.ge.u32 	%p2, %r34, %r35;
	selp.u32 	%r36, 1, 0, %p2;
	add.s32 	%r37, %r34, %r36;
	shl.b32 	%r38, %r37, 6;
	add.s32 	%r39, %r38, %r2;
	mad.lo.s32 	%r40, %r39, %r30, %r33;
	mul.wide.s32 	%rd7, %r40, 4;
	add.s64 	%rd2, %rd1, %rd7;
	ld.global.u32 	%r41, [%rd2];
	shl.b32 	%r42, %r2, 6;
	add.s32 	%r43, %r42, %r1;
	shl.b32 	%r44, %r43, 2;
	mov.u32 	%r45, _ZZ6stage2PiiiE3mat;
	add.s32 	%r3, %r45, %r44;
	st.shared.u32 	[%r3], %r41;
	ld.global.u32 	%r46, [%rd2+128];
	st.shared.u32 	[%r3+128], %r46;
	shl.b32 	%r47, %r30, 5;
	add.s32 	%r48, %r40, %r47;
	mul.wide.s32 	%rd8, %r48, 4;
	add.s64 	%rd3, %rd1, %rd8;
	ld.global.u32 	%r49, [%rd3];
	st.shared.u32 	[%r3+8192], %r49;
	ld.global.u32 	%r50, [%rd3+128];
	st.shared.u32 	[%r3+8320], %r50;
	add.s32 	%r51, %r29, %r2;
	mad.lo.s32 	%r52, %r51, %r30, %r33;
	mul.wide.s32 	%rd9, %r52, 4;
	add.s64 	%rd10, %rd1, %rd9;
	ld.global.u32 	%r53, [%rd10];
	st.shared.u32 	[%r3+16384], %r53;
	ld.global.u32 	%r54, [%rd10+128];
	st.shared.u32 	[%r3+16512], %r54;
	add.s32 	%r55, %r52, %r47;
	mul.wide.s32 	%rd11, %r55, 4;
	add.s64 	%rd12, %rd1, %rd11;
	ld.global.u32 	%r56, [%rd12];
	st.shared.u32 	[%r3+24576], %r56;
	ld.global.u32 	%r57, [%rd12+128];
	st.shared.u32 	[%r3+24704], %r57;
	shl.b32 	%r58, %r2, 8;
	add.s32 	%r59, %r58, %r45;
	add.s32 	%r247, %r59, 8192;
	shl.b32 	%r60, %r1, 2;
	add.s32 	%r61, %r60, %r45;
	add.s32 	%r246, %r61, 17280;
	mov.b32 	%r248, 8192;
$L__BB1_2:
	bar.sync 	0;
	ld.shared.u32 	%r62, [%r3];
	ld.shared.u32 	%r63, [%r247+-8192];
	ld.shared.u32 	%r64, [%r246+-896];
	add.s32 	%r65, %r64, %r63;
	min.s32 	%r66, %r62, %r65;
	st.shared.u32 	[%r3], %r66;
	ld.shared.u32 	%r67, [%r3+128];
	ld.shared.u32 	%r68, [%r247+-8192];
	ld.shared.u32 	%r69, [%r246+-768];
	add.s32 	%r70, %r69, %r68;
	min.s32 	%r71, %r67, %r70;
	st.shared.u32 	[%r3+128], %r71;
	ld.shared.u32 	%r72, [%r3+8192];
	ld.shared.u32 	%r73, [%r247];
	ld.shared.u32 	%r74, [%r246+-896];
	add.s32 	%r75, %r74, %r73;
	min.s32 	%r76, %r72, %r75;
	st.shared.u32 	[%r3+8192], %r76;
	ld.shared.u32 	%r77, [%r3+8320];
	ld.shared.u32 	%r78, [%r247];
	ld.shared.u32 	%r79, [%r246+-768];
	add.s32 	%r80, %r79, %r78;
	min.s32 	%r81, %r77, %r80;
	st.shared.u32 	[%r3+8320], %r81;
	bar.sync 	0;
	ld.shared.u32 	%r82, [%r3];
	ld.shared.u32 	%r83, [%r247+-8188];
	ld.shared.u32 	%r84, [%r246+-640];
	add.s32 	%r85, %r84, %r83;
	min.s32 	%r86, %r82, %r85;
	st.shared.u32 	[%r3], %r86;
	ld.shared.u32 	%r87, [%r3+128];
	ld.shared.u32 	%r88, [%r247+-8188];
	ld.shared.u32 	%r89, [%r246+-512];
	add.s32 	%r90, %r89, %r88;
	min.s32 	%r91, %r87, %r90;
	st.shared.u32 	[%r3+128], %r91;
	ld.shared.u32 	%r92, [%r3+8192];
	ld.shared.u32 	%r93, [%r247+4];
	ld.shared.u32 	%r94, [%r246+-640];
	add.s32 	%r95, %r94, %r93;
	min.s32 	%r96, %r92, %r95;
	st.shared.u32 	[%r3+8192], %r96;
	ld.shared.u32 	%r97, [%r3+8320];
	ld.shared.u32 	%r98, [%r247+4];
	ld.shared.u32 	%r99, [%r246+-512];
	add.s32 	%r100, %r99, %r98;
	min.s32 	%r101, %r97, %r100;
	st.shared.u32 	[%r3+8320], %r101;
	bar.sync 	0;
	ld.shared.u32 	%r102, [%r3];
	ld.shared.u32 	%r103, [%r247+-8184];
	ld.shared.u32 	%r104, [%r246+-384];
	add.s32 	%r105, %r104, %r103;
	min.s32 	%r106, %r102, %r105;
	st.shared.u32 	[%r3], %r106;
	ld.shared.u32 	%r107, [%r3+128];
	ld.shared.u32 	%r108, [%r247+-8184];
	ld.shared.u32 	%r109, [%r246+-256];
	add.s32 	%r110, %r109, %r108;
	min.s32 	%r111, %r107, %r110;
	st.shared.u32 	[%r3+128], %r111;
	ld.shared.u32 	%r112, [%r3+8192];
	ld.shared.u32 	%r113, [%r247+8];
	ld.shared.u32 	%r114, [%r246+-384];
	add.s32 	%r115, %r114, %r113;
	min.s32 	%r116, %r112, %r115;
	st.shared.u32 	[%r3+8192], %r116;
	ld.shared.u32 	%r117, [%r3+8320];
	ld.shared.u32 	%r118, [%r247+8];
	ld.shared.u32 	%r119, [%r246+-256];
	add.s32 	%r120, %r119, %r118;
	min.s32 	%r121, %r117, %r120;
	st.shared.u32 	[%r3+8320], %r121;
	bar.sync 	0;
	ld.shared.u32 	%r122, [%r3];
	ld.shared.u32 	%r123, [%r247+-8180];
	ld.shared.u32 	%r124, [%r246+-128];
	add.s32 	%r125, %r124, %r123;
	min.s32 	%r9, %r122, %r125;
	st.shared.u32 	[%r3], %r9;
	ld.shared.u32 	%r126, [%r3+128];
	ld.shared.u32 	%r127, [%r247+-8180];
	ld.shared.u32 	%r128, [%r246];
	add.s32 	%r129, %r128, %r127;
	min.s32 	%r10, %r126, %r129;
	st.shared.u32 	[%r3+128], %r10;
	ld.shared.u32 	%r130, [%r3+8192];
	ld.shared.u32 	%r131, [%r247+12];
	ld.shared.u32 	%r132, [%r246+-128];
	add.s32 	%r133, %r132, %r131;
	min.s32 	%r11, %r130, %r133;
	st.shared.u32 	[%r3+8192], %r11;
	ld.shared.u32 	%r134, [%r3+8320];
	ld.shared.u32 	%r135, [%r247+12];
	ld.shared.u32 	%r136, [%r246];
	add.s32 	%r137, %r136, %r135;
	min.s32 	%r12, %r134, %r137;
	st.shared.u32 	[%r3+8320], %r12;
	add.s32 	%r248, %r248, 16;
	add.s32 	%r247, %r247, 16;
	add.s32 	%r246, %r246, 1024;
	setp.ne.s32 	%p3, %r248, 8448;
	@%p3 bra 	$L__BB1_2;
	st.global.u32 	[%rd2], %r9;
	st.global.u32 	[%rd2+128], %r10;
	st.global.u32 	[%rd3], %r11;
	st.global.u32 	[%rd3+128], %r12;
	bra.uni 	$L__BB1_7;
$L__BB1_4:
	mov.u32 	%r139, %ctaid.x;
	shr.s32 	%r140, %r29, 6;
	setp.ge.u32 	%p4, %r139, %r140;
	selp.u32 	%r141, 1, 0, %p4;
	add.s32 	%r142, %r139, %r141;
	shl.b32 	%r143, %r142, 6;
	add.s32 	%r144, %r143, %r1;
	add.s32 	%r145, %r29, %r2;
	mul.lo.s32 	%r146, %r145, %r30;
	add.s32 	%r147, %r144, %r146;
	mul.wide.s32 	%rd13, %r147, 4;
	add.s64 	%rd4, %rd1, %rd13;
	ld.global.u32 	%r148, [%rd4];
	shl.b32 	%r149, %r2, 6;
	add.s32 	%r150, %r149, %r1;
	shl.b32 	%r151, %r150, 2;
	mov.u32 	%r152, _ZZ6stage2PiiiE3mat;
	add.s32 	%r16, %r152, %r151;
	st.shared.u32 	[%r16], %r148;
	ld.global.u32 	%r153, [%rd4+128];
	st.shared.u32 	[%r16+128], %r153;
	shl.b32 	%r154, %r30, 5;
	add.s32 	%r155, %r146, %r154;
	add.s32 	%r156, %r144, %r155;
	mul.wide.s32 	%rd14, %r156, 4;
	add.s64 	%rd5, %rd1, %rd14;
	ld.global.u32 	%r157, [%rd5];
	st.shared.u32 	[%r16+8192], %r157;
	ld.global.u32 	%r158, [%rd5+128];
	st.shared.u32 	[%r16+8320], %r158;
	add.s32 	%r159, %r29, %r1;
	add.s32 	%r160, %r146, %r159;
	mul.wide.s32 	%rd15, %r160, 4;
	add.s64 	%rd16, %rd1, %rd15;
	ld.global.u32 	%r161, [%rd16];
	st.shared.u32 	[%r16+16384], %r161;
	ld.global.u32 	%r162, [%rd16+128];
	st.shared.u32 	[%r16+16512], %r162;
	add.s32 	%r163, %r155, %r159;
	mul.wide.s32 	%rd17, %r163, 4;
	add.s64 	%rd18, %rd1, %rd17;
	ld.global.u32 	%r164, [%rd18];
	st.shared.u32 	[%r16+24576], %r164;
	ld.global.u32 	%r165, [%rd18+128];
	st.shared.u32 	[%r16+24704], %r165;
	shl.b32 	%r166, %r1, 2;
	add.s32 	%r167, %r166, %r152;
	add.s32 	%r250, %r167, 512;
	shl.b32 	%r168, %r2, 8;
	add.s32 	%r169, %r168, %r152;
	add.s32 	%r249, %r169, 24588;
	mov.b32 	%r251, 512;
$L__BB1_5:
	bar.sync 	0;
	ld.shared.u32 	%r170, [%r16];
	ld.shared.u32 	%r171, [%r249+-8204];
	ld.shared.u32 	%r172, [%r250+-512];
	add.s32 	%r173, %r172, %r171;
	min.s32 	%r174, %r170, %r173;
	st.shared.u32 	[%r16], %r174;
	ld.shared.u32 	%r175, [%r16+128];
	ld.shared.u32 	%r176, [%r249+-8204];
	ld.shared.u32 	%r177, [%r250+-384];
	add.s32 	%r178, %r177, %r176;
	min.s32 	%r179, %r175, %r178;
	st.shared.u32 	[%r16+128], %r179;
	ld.shared.u32 	%r180, [%r16+8192];
	ld.shared.u32 	%r181, [%r249+-12];
	ld.shared.u32 	%r182, [%r250+-512];
	add.s32 	%r183, %r182, %r181;
	min.s32 	%r184, %r180, %r183;
	st.shared.u32 	[%r16+8192], %r184;
	ld.shared.u32 	%r185, [%r16+8320];
	ld.shared.u32 	%r186, [%r249+-12];
	ld.shared.u32 	%r187, [%r250+-384];
	add.s32 	%r188, %r187, %r186;
	min.s32 	%r189, %r185, %r188;
	st.shared.u32 	[%r16+8320], %r189;
	bar.sync 	0;
	ld.shared.u32 	%r190, [%r16];
	ld.shared.u32 	%r191, [%r249+-8200];
	ld.shared.u32 	%r192, [%r250+-256];
	add.s32 	%r193, %r192, %r191;
	min.s32 	%r194, %r190, %r193;
	st.shared.u32 	[%r16], %r194;
	ld.shared.u32 	%r195, [%r16+128];
	ld.shared.u32 	%r196, [%r249+-8200];
	ld.shared.u32 	%r197, [%r250+-128];
	add.s32 	%r198, %r197, %r196;
	min.s32 	%r199, %r195, %r198;
	st.shared.u32 	[%r16+128], %r199;
	ld.shared.u32 	%r200, [%r16+8192];
	ld.shared.u32 	%r201, [%r249+-8];
	ld.shared.u32 	%r202, [%r250+-256];
	add.s32 	%r203, %r202, %r201;
	min.s32 	%r204, %r200, %r203;
	st.shared.u32 	[%r16+8192], %r204;
	ld.shared.u32 	%r205, [%r16+8320];
	ld.shared.u32 	%r206, [%r249+-8];
	ld.shared.u32 	%r207, [%r250+-128];
	add.s32 	%r208, %r207, %r206;
	min.s32 	%r209, %r205, %r208;
	st.shared.u32 	[%r16+8320], %r209;
	bar.sync 	0;
	ld.shared.u32 	%r210, [%r16];
	ld.shared.u32 	%r211, [%r249+-8196];
	ld.shared.u32 	%r212, [%r250];
	add.s32 	%r213, %r212, %r211;
	min.s32 	%r214, %r210, %r213;
	st.shared.u32 	[%r16], %r214;
	ld.shared.u32 	%r215, [%r16+128];
	ld.shared.u32 	%r216, [%r249+-8196];
	ld.shared.u32 	%r217, [%r250+128];
	add.s32 	%r218, %r217, %r216;
	min.s32 	%r219, %r215, %r218;
	st.shared.u32 	[%r16+128], %r219;
	ld.shared.u32 	%r220, [%r16+8192];
	ld.shared.u32 	%r221, [%r249+-4];
	ld.shared.u32 	%r222, [%r250];
	add.s32 	%r223, %r222, %r221;
	min.s32 	%r224, %r220, %r223;
	st.shared.u32 	[%r16+8192], %r224;
	ld.shared.u32 	%r225, [%r16+8320];
	ld.shared.u32 	%r226, [%r249+-4];
	ld.shared.u32 	%r227, [%r250+128];
	add.s32 	%r228, %r227, %r226;
	min.s32 	%r229, %r225, %r228;
	st.shared.u32 	[%r16+8320], %r229;
	bar.sync 	0;
	ld.shared.u32 	%r230, [%r16];
	ld.shared.u32 	%r231, [%r249+-8192];
	ld.shared.u32 	%r232, [%r250+256];
	add.s32 	%r233, %r232, %r231;
	min.s32 	%r22, %r230, %r233;
	st.shared.u32 	[%r16], %r22;
	ld.shared.u32 	%r234, [%r16+128];
	ld.shared.u32 	%r235, [%r249+-8192];
	ld.shared.u32 	%r236, [%r250+384];
	add.s32 	%r237, %r236, %r235;
	min.s32 	%r23, %r234, %r237;
	st.shared.u32 	[%r16+128], %r23;
	ld.shared.u32 	%r238, [%r16+8192];
	ld.shared.u32 	%r239, [%r249];
	ld.shared.u32 	%r240, [%r250+256];
	add.s32 	%r241, %r240, %r239;
	min.s32 	%r24, %r238, %r241;
	st.shared.u32 	[%r16+8192], %r24;
	ld.shared.u32 	%r242, [%r16+8320];
	ld.shared.u32 	%r243, [%r249];
	ld.shared.u32 	%r244, [%r250+384];
	add.s32 	%r245, %r244, %r243;
	min.s32 	%r25, %r242, %r245;
	st.shared.u32 	[%r16+8320], %r25;
	add.s32 	%r251, %r251, 1024;
	add.s32 	%r250, %r250, 1024;
	add.s32 	%r249, %r249, 16;
	setp.ne.s32 	%p5, %r251, 16896;
	@%p5 bra 	$L__BB1_5;
	st.global.u32 	[%rd4], %r22;
	st.global.u32 	[%rd4+128], %r23;
	st.global.u32 	[%rd5], %r24;
	st.global.u32 	[%rd5+128], %r25;
$L__BB1_7:
	ret;

}
	// .globl	_Z6stage3Piiii
.visible .entry _Z6stage3Piiii(
	.param .u64 .ptr .align 1 _Z6stage3Piiii_param_0,
	.param .u32 _Z6stage3Piiii_param_1,
	.param .u32 _Z6stage3Piiii_param_2,
	.param .u32 _Z6stage3Piiii_param_3
)
{
	.reg .pred 	%p<3>;
	.reg .b32 	%r<164>;
	.reg .b64 	%rd<15>;
	// demoted variable
	.shared .align 4 .b8 _ZZ6stage3PiiiiE3mat[32768];
	ld.param.u64 	%rd3, [_Z6stage3Piiii_param_0];
	ld.param.u32 	%r22, [_Z6stage3Piiii_param_1];
	ld.param.u32 	%r23, [_Z6stage3Piiii_param_2];
	ld.param.u32 	%r24, [_Z6stage3Piiii_param_3];
	cvta.to.global.u64 	%rd4, %rd3;
	mov.u32 	%r25, %tid.x;
	mov.u32 	%r26, %tid.y;
	mov.u32 	%r27, %ctaid.x;
	shr.s32 	%r28, %r22, 6;
	setp.ge.u32 	%p1, %r27, %r28;
	selp.u32 	%r29, 1, 0, %p1;
	add.s32 	%r30, %r27, %r29;
	shl.b32 	%r31, %r30, 6;
	add.s32 	%r32, %r31, %r25;
	mov.u32 	%r33, %ctaid.y;
	shl.b32 	%r34, %r33, 6;
	add.s32 	%r35, %r34, %r26;
	add.s32 	%r36, %r35, %r24;
	mul.lo.s32 	%r37, %r36, %r23;
	add.s32 	%r38, %r32, %r37;
	mul.wide.s32 	%rd5, %r38, 4;
	add.s64 	%rd1, %rd4, %rd5;
	ld.global.u32 	%r163, [%rd1];
	ld.global.u32 	%r162, [%rd1+128];
	shl.b32 	%r39, %r23, 5;
	add.s32 	%r40, %r37, %r39;
	add.s32 	%r41, %r32, %r40;
	mul.wide.s32 	%rd6, %r41, 4;
	add.s64 	%rd2, %rd4, %rd6;
	ld.global.u32 	%r161, [%rd2];
	ld.global.u32 	%r160, [%rd2+128];
	add.s32 	%r42, %r22, %r25;
	add.s32 	%r43, %r37, %r42;
	mul.wide.s32 	%rd7, %r43, 4;
	add.s64 	%rd8, %rd4, %rd7;
	ld.global.u32 	%r44, [%rd8];
	shl.b32 	%r45, %r26, 6;
	add.s32 	%r46, %r45, %r25;
	shl.b32 	%r47, %r46, 2;
	mov.u32 	%r48, _ZZ6stage3PiiiiE3mat;
	add.s32 	%r49, %r48, %r47;
	st.shared.u32 	[%r49], %r44;
	ld.global.u32 	%r50, [%rd8+128];
	st.shared.u32 	[%r49+128], %r50;
	add.s32 	%r51, %r40, %r42;
	mul.wide.s32 	%rd9, %r51, 4;
	add.s64 	%rd10, %rd4, %rd9;
	ld.global.u32 	%r52, [%rd10];
	st.shared.u32 	[%r49+8192], %r52;
	ld.global.u32 	%r53, [%rd10+128];
	st.shared.u32 	[%r49+8320], %r53;
	add.s32 	%r54, %r22, %r26;
	mad.lo.s32 	%r55, %r54, %r23, %r32;
	mul.wide.s32 	%rd11, %r55, 4;
	add.s64 	%rd12, %rd4, %rd11;
	ld.global.u32 	%r56, [%rd12];
	st.shared.u32 	[%r49+16384], %r56;
	ld.global.u32 	%r57, [%rd12+128];
	st.shared.u32 	[%r49+16512], %r57;
	add.s32 	%r58, %r55, %r39;
	mul.wide.s32 	%rd13, %r58, 4;
	add.s64 	%rd14, %rd4, %rd13;
	ld.global.u32 	%r59, [%rd14];
	st.shared.u32 	[%r49+24576], %r59;
	ld.global.u32 	%r60, [%rd14+128];
	st.shared.u32 	[%r49+24704], %r60;
	bar.sync 	0;
	shl.b32 	%r61, %r26, 8;
	add.s32 	%r62, %r61, %r48;
	add.s32 	%r158, %r62, 8192;
	shl.b32 	%r63, %r25, 2;
	add.s32 	%r64, %r63, %r48;
	add.s32 	%r157, %r64, 18304;
	mov.b32 	%r159, 8192;
$L__BB2_1:
	ld.shared.u32 	%r65, [%r158+-8192];
	ld.shared.u32 	%r66, [%r157+-1920];
	add.s32 	%r67, %r66, %r65;
	min.s32 	%r68, %r163, %r67;
	ld.shared.u32 	%r69, [%r157+-1792];
	add.s32 	%r70, %r69, %r65;
	min.s32 	%r71, %r162, %r70;
	ld.shared.u32 	%r72, [%r158];
	add.s32 	%r73, %r66, %r72;
	min.s32 	%r74, %r161, %r73;
	add.s32 	%r75, %r69, %r72;
	min.s32 	%r76, %r160, %r75;
	ld.shared.u32 	%r77, [%r158+-8188];
	ld.shared.u32 	%r78, [%r157+-1664];
	add.s32 	%r79, %r78, %r77;
	min.s32 	%r80, %r68, %r79;
	ld.shared.u32 	%r81, [%r157+-1536];
	add.s32 	%r82, %r81, %r77;
	min.s32 	%r83, %r71, %r82;
	ld.shared.u32 	%r84, [%r158+4];
	add.s32 	%r85, %r78, %r84;
	min.s32 	%r86, %r74, %r85;
	add.s32 	%r87, %r81, %r84;
	min.s32 	%r88, %r76, %r87;
	ld.shared.u32 	%r89, [%r158+-8184];
	ld.shared.u32 	%r90, [%r157+-1408];
	add.s32 	%r91, %r90, %r89;
	min.s32 	%r92, %r80, %r91;
	ld.shared.u32 	%r93, [%r157+-1280];
	add.s32 	%r94, %r93, %r89;
	min.s32 	%r95, %r83, %r94;
	ld.shared.u32 	%r96, [%r158+8];
	add.s32 	%r97, %r90, %r96;
	min.s32 	%r98, %r86, %r97;
	add.s32 	%r99, %r93, %r96;
	min.s32 	%r100, %r88, %r99;
	ld.shared.u32 	%r101, [%r158+-8180];
	ld.shared.u32 	%r102, [%r157+-1152];
	add.s32 	%r103, %r102, %r101;
	min.s32 	%r104, %r92, %r103;
	ld.shared.u32 	%r105, [%r157+-1024];
	add.s32 	%r106, %r105, %r101;
	min.s32 	%r107, %r95, %r106;
	ld.shared.u32 	%r108, [%r158+12];
	add.s32 	%r109, %r102, %r108;
	min.s32 	%r110, %r98, %r109;
	add.s32 	%r111, %r105, %r108;
	min.s32 	%r112, %r100, %r111;
	ld.shared.u32 	%r113, [%r158+-8176];
	ld.shared.u32 	%r114, [%r157+-896];
	add.s32 	%r115, %r114, %r113;
	min.s32 	%r116, %r104, %r115;
	ld.shared.u32 	%r117, [%r157+-768];
	add.s32 	%r118, %r117, %r113;
	min.s32 	%r119, %r107, %r118;
	ld.shared.u32 	%r120, [%r158+16];
	add.s32 	%r121, %r114, %r120;
	min.s32 	%r122, %r110, %r121;
	add.s32 	%r123, %r117, %r120;
	min.s32 	%r124, %r112, %r123;
	ld.shared.u32 	%r125, [%r158+-8172];
	ld.shared.u32 	%r126, [%r157+-640];
	add.s32 	%r127, %r126, %r125;
	min.s32 	%r128, %r116, %r127;
	ld.shared.u32 	%r129, [%r157+-512];
	add.s32 	%r130, %r129, %r125;
	min.s32 	%r131, %r119, %r130;
	ld.shared.u32 	%r132, [%r158+20];
	add.s32 	%r133, %r126, %r132;
	min.s32 	%r134, %r122, %r133;
	add.s32 	%r135, %r129, %r132;
	min.s32 	%r136, %r124, %r135;
	ld.shared.u32 	%r137, [%r158+-8168];
	ld.shared.u32 	%r138, [%r157+-384];
	add.s32 	%r139, %r138, %r137;
	min.s32 	%r140, %r128, %r139;
	ld.shared.u32 	%r141, [%r157+-256];
	add.s32 	%r142, %r141, %r137;
	min.s32 	%r143, %r131, %r142;
	ld.shared.u32 	%r144, [%r158+24];
	add.s32 	%r145, %r138, %r144;
	min.s32 	%r146, %r134, %r145;
	add.s32 	%r147, %r141, %r144;
	min.s32 	%r148, %r136, %r147;
	ld.shared.u32 	%r149, [%r158+-8164];
	ld.shared.u32 	%r150, [%r157+-128];
	add.s32 	%r151, %r150, %r149;
	min.s32 	%r163, %r140, %r151;
	ld.shared.u32 	%r152, [%r157];
	add.s32 	%r153, %r152, %r149;
	min.s32 	%r162, %r143, %r153;
	ld.shared.u32 	%r154, [%r158+28];
	add.s32 	%r155, %r150, %r154;
	min.s32 	%r161, %r146, %r155;
	add.s32 	%r156, %r152, %r154;
	min.s32 	%r160, %r148, %r156;
	add.s32 	%r159, %r159, 32;
	add.s32 	%r158, %r158, 32;
	add.s32 	%r157, %r157, 2048;
	setp.ne.s32 	%p2, %r159, 8448;
	@%p2 bra 	$L__BB2_1;
	st.global.u32 	[%rd1], %r163;
	st.global.u32 	[%rd1+128], %r162;
	st.global.u32 	[%rd2], %r161;
	st.global.u32 	[%rd2+128], %r160;
	ret;

}


// ===== COMPILED SASS (sm_100) =====

	.target	sm_100

	.elftype	@"ET_EXEC"


//--------------------- .note.nv.tkinfo           --------------------------
	.section	.note.nv.tkinfo,"",@"SHT_NOTE"
	.sectionflags	@"SHF_NOTE_NV_TKINFO"
	.tkinfo
        /*0018*/ 	.word	0x00000002
        /*0030*/ 	.string	""
        /*0030*/ 	.string	"ptxas"
        /*0030*/ 	.string	"Cuda compilation tools, release 13.0, V13.0.88"
        /*0030*/ 	.string	"Build cuda_13.0.r13.0/compiler.36424714_0"
        /*0030*/ 	.string	"-arch sm_100 -m 64 "



//--------------------- .note.nv.cuinfo           --------------------------
	.section	.note.nv.cuinfo,"",@"SHT_NOTE"
	.sectionflags	@"SHF_NOTE_NV_CUINFO"
        /*0018*/ 	.short	0x0002
        /*001a*/ 	.short	0x0064
        /*001c*/ 	.short	0x0082
	.zero		2


//--------------------- .nv.info                  --------------------------
	.section	.nv.info,"",@"SHT_CUDA_INFO"
	.align	4


	//----- nvinfo : EIATTR_REGCOUNT
	.align		4
        /*0000*/ 	.byte	0x04, 0x2f
        /*0002*/ 	.short	(.L_1 - .L_0)
	.align		4
.L_0:
        /*0004*/ 	.word	index@(_Z6stage1Piii)
        /*0008*/ 	.word	0x00000014


	//----- nvinfo : EIATTR_FRAME_SIZE
	.align		4
.L_1:
        /*000c*/ 	.byte	0x04, 0x11
        /*000e*/ 	.short	(.L_3 - .L_2)
	.align		4
.L_2:
        /*0010*/ 	.word	index@(_Z6stage1Piii)
        /*0014*/ 	.word	0x00000000


	//----- nvinfo : EIATTR_REGCOUNT
	.align		4
.L_3:
        /*0018*/ 	.byte	0x04, 0x2f
        /*001a*/ 	.short	(.L_5 - .L_4)
	.align		4
.L_4:
        /*001c*/ 	.word	index@(_Z6stage2Piii)
        /*0020*/ 	.word	0x0000001e


	//----- nvinfo : EIATTR_FRAME_SIZE
	.align		4
.L_5:
        /*0024*/ 	.byte	0x04, 0x11
        /*0026*/ 	.short	(.L_7 - .L_6)
	.align		4
.L_6:
        /*0028*/ 	.word	index@(_Z6stage2Piii)
        /*002c*/ 	.word	0x00000000


	//----- nvinfo : EIATTR_REGCOUNT
	.align		4
.L_7:
        /*0030*/ 	.byte	0x04, 0x2f
        /*0032*/ 	.short	(.L_9 - .L_8)
	.align		4
.L_8:
        /*0034*/ 	.word	index@(_Z6stage3Piiii)
        /*0038*/ 	.word	0x0000001f


	//----- nvinfo : EIATTR_FRAME_SIZE
	.align		4
.L_9:
        /*003c*/ 	.byte	0x04, 0x11
        /*003e*/ 	.short	(.L_11 - .L_10)
	.align		4
.L_10:
        /*0040*/ 	.word	index@(_Z6stage3Piiii)
        /*0044*/ 	.word	0x00000000


	//----- nvinfo : EIATTR_MIN_STACK_SIZE
	.align		4
.L_11:
        /*0048*/ 	.byte	0x04, 0x12
        /*004a*/ 	.short	(.L_13 - .L_12)
	.align		4
.L_12:
        /*004c*/ 	.word	index@(_Z6stage3Piiii)
        /*0050*/ 	.word	0x00000000


	//----- nvinfo : EIATTR_MIN_STACK_SIZE
	.align		4
.L_13:
        /*0054*/ 	.byte	0x04, 0x12
        /*0056*/ 	.short	(.L_15 - .L_14)
	.align		4
.L_14:
        /*0058*/ 	.word	index@(_Z6stage2Piii)
        /*005c*/ 	.word	0x00000000


	//----- nvinfo : EIATTR_MIN_STACK_SIZE
	.align		4
.L_15:
        /*0060*/ 	.byte	0x04, 0x12
        /*0062*/ 	.short	(.L_17 - .L_16)
	.align		4
.L_16:
        /*0064*/ 	.word	index@(_Z6stage1Piii)
        /*0068*/ 	.word	0x00000000
.L_17:


//--------------------- .nv.compat                --------------------------
	.section	.nv.compat,"",@"SHT_CUDA_COMPAT_INFO"
	.align	4
        /*0000*/ 	.byte	0x02, 0x09, 0x00, 0x00, 0x02, 0x02, 0x01, 0x00, 0x02, 0x05, 0x05, 0x00, 0x03, 0x07, 0x01, 0x01
        /*0010*/ 	.byte	0x02, 0x03, 0x00, 0x00, 0x02, 0x06, 0x01, 0x00, 0x04, 0x0b, 0x08, 0x00, 0x09, 0x00, 0x00, 0x00
        /*0020*/ 	.byte	0x00, 0x00, 0x00, 0x00


//--------------------- .nv.info._Z6stage3Piiii   --------------------------
	.section	.nv.info._Z6stage3Piiii,"",@"SHT_CUDA_INFO"
	.sectionflags	@""
	.align	4


	//----- nvinfo : EIATTR_CUDA_API_VERSION
	.align		4
        /*0000*/ 	.byte	0x04, 0x37
        /*0002*/ 	.short	(.L_19 - .L_18)
.L_18:
        /*0004*/ 	.word	0x00000082


	//----- nvinfo : EIATTR_KPARAM_INFO
	.align		4
.L_19:
        /*0008*/ 	.byte	0x04, 0x17
        /*000a*/ 	.short	(.L_21 - .L_20)
.L_20:
        /*000c*/ 	.word	0x00000000
        /*0010*/ 	.short	0x0003
        /*0012*/ 	.short	0x0010
        /*0014*/ 	.byte	0x00, 0xf0, 0x11, 0x00


	//----- nvinfo : EIATTR_KPARAM_INFO
	.align		4
.L_21:
        /*0018*/ 	.byte	0x04, 0x17
        /*001a*/ 	.short	(.L_23 - .L_22)
.L_22:
        /*001c*/ 	.word	0x00000000
        /*0020*/ 	.short	0x0002
        /*0022*/ 	.short	0x000c
        /*0024*/ 	.byte	0x00, 0xf0, 0x11, 0x00


	//----- nvinfo : EIATTR_KPARAM_INFO
	.align		4
.L_23:
        /*0028*/ 	.byte	0x04, 0x17
        /*002a*/ 	.short	(.L_25 - .L_24)
.L_24:
        /*002c*/ 	.word	0x00000000
        /*0030*/ 	.short	0x0001
        /*0032*/ 	.short	0x0008
        /*0034*/ 	.byte	0x00, 0xf0, 0x11, 0x00


	//----- nvinfo : EIATTR_KPARAM_INFO
	.align		4
.L_25:
        /*0038*/ 	.byte	0x04, 0x17
        /*003a*/ 	.short	(.L_27 - .L_26)
.L_26:
        /*003c*/ 	.word	0x00000000
        /*0040*/ 	.short	0x0000
        /*0042*/ 	.short	0x0000
        /*0044*/ 	.byte	0x00, 0xf5, 0x21, 0x00


	//----- nvinfo : EIATTR_SPARSE_MMA_MASK
	.align		4
.L_27:
        /*0048*/ 	.byte	0x03, 0x50
        /*004a*/ 	.short	0x0000


	//----- nvinfo : EIATTR_MAXREG_COUNT
	.align		4
        /*004c*/ 	.byte	0x03, 0x1b
        /*004e*/ 	.short	0x00ff


	//----- nvinfo : EIATTR_NUM_BARRIERS
	.align		4
        /*0050*/ 	.byte	0x02, 0x4c
        /*0052*/ 	.byte	0x01
	.zero		1


	//----- nvinfo : EIATTR_MERCURY_ISA_VERSION
	.align		4
        /*0054*/ 	.byte	0x03, 0x5f
        /*0056*/ 	.short	0x0101


	//----- nvinfo : EIATTR_VRC_CTA_INIT_COUNT
	.align		4
        /*0058*/ 	.byte	0x02, 0x4a
	.zero		1
	.zero		1


	//----- nvinfo : EIATTR_EXIT_INSTR_OFFSETS
	.align		4
        /*005c*/ 	.byte	0x04, 0x1c
        /*005e*/ 	.short	(.L_29 - .L_28)


	//   ....[0]....
.L_28:
        /*0060*/ 	.word	0x000007d0


	//----- nvinfo : EIATTR_CBANK_PARAM_SIZE
	.align		4
.L_29:
        /*0064*/ 	.byte	0x03, 0x19
        /*0066*/ 	.short	0x0014


	//----- nvinfo : EIATTR_PARAM_CBANK
	.align		4
        /*0068*/ 	.byte	0x04, 0x0a
        /*006a*/ 	.short	(.L_31 - .L_30)
	.align		4
.L_30:
        /*006c*/ 	.word	index@(.nv.constant0._Z6stage3Piiii)
        /*0070*/ 	.short	0x0380
        /*0072*/ 	.short	0x0014


	//----- nvinfo : EIATTR_SW_WAR
	.align		4
.L_31:
        /*0074*/ 	.byte	0x04, 0x36
        /*0076*/ 	.short	(.L_33 - .L_32)
.L_32:
        /*0078*/ 	.word	0x00000008
.L_33:


//--------------------- .nv.info._Z6stage2Piii    --------------------------
	.section	.nv.info._Z6stage2Piii,"",@"SHT_CUDA_INFO"
	.sectionflags	@""
	.align	4


	//----- nvinfo : EIATTR_CUDA_API_VERSION
	.align		4
        /*0000*/ 	.byte	0x04, 0x37
        /*0002*/ 	.short	(.L_35 - .L_34)
.L_34:
        /*0004*/ 	.word	0x00000082


	//----- nvinfo : EIATTR_KPARAM_INFO
	.align		4
.L_35:
        /*0008*/ 	.byte	0x04, 0x17
        /*000a*/ 	.short	(.L_37 - .L_36)
.L_36:
        /*000c*/ 	.word	0x00000000
        /*0010*/ 	.short	0x0002
        /*0012*/ 	.short	0x000c
        /*0014*/ 	.byte	0x00, 0xf0, 0x11, 0x00


	//----- nvinfo : EIATTR_KPARAM_INFO
	.align		4
.L_37:
        /*0018*/ 	.byte	0x04, 0x17
        /*001a*/ 	.short	(.L_39 - .L_38)
.L_38:
        /*001c*/ 	.word	0x00000000
        /*0020*/ 	.short	0x0001
        /*0022*/ 	.short	0x0008
        /*0024*/ 	.byte	0x00, 0xf0, 0x11, 0x00


	//----- nvinfo : EIATTR_KPARAM_INFO
	.align		4
.L_39:
        /*0028*/ 	.byte	0x04, 0x17
        /*002a*/ 	.short	(.L_41 - .L_40)
.L_40:
        /*002c*/ 	.word	0x00000000
        /*0030*/ 	.short	0x0000
        /*0032*/ 	.short	0x0000
        /*0034*/ 	.byte	0x00, 0xf5, 0x21, 0x00


	//----- nvinfo : EIATTR_SPARSE_MMA_MASK
	.align		4
.L_41:
        /*0038*/ 	.byte	0x03, 0x50
        /*003a*/ 	.short	0x0000


	//----- nvinfo : EIATTR_MAXREG_COUNT
	.align		4
        /*003c*/ 	.byte	0x03, 0x1b
        /*003e*/ 	.short	0x00ff


	//----- nvinfo : EIATTR_NUM_BARRIERS
	.align		4
        /*0040*/ 	.byte	0x02, 0x4c
        /*0042*/ 	.byte	0x01
	.zero		1


	//----- nvinfo : EIATTR_MERCURY_ISA_VERSION
	.align		4
        /*0044*/ 	.byte	0x03, 0x5f
        /*0046*/ 	.short	0x0101


	//----- nvinfo : EIATTR_VRC_CTA_INIT_COUNT
	.align		4
        /*0048*/ 	.byte	0x02, 0x4a
	.zero		1
	.zero		1


	//----- nvinfo : EIATTR_EXIT_INSTR_OFFSETS
	.align		4
        /*004c*/ 	.byte	0x04, 0x1c
        /*004e*/ 	.short	(.L_43 - .L_42)


	//   ....[0]....
.L_42:
        /*0050*/ 	.word	0x00000910


	//   ....[1]....
        /*0054*/ 	.word	0x000011e0


	//----- nvinfo : EIATTR_CBANK_PARAM_SIZE
	.align		4
.L_43:
        /*0058*/ 	.byte	0x03, 0x19
        /*005a*/ 	.short	0x0010


	//----- nvinfo : EIATTR_PARAM_CBANK
	.align		4
        /*005c*/ 	.byte	0x04, 0x0a
        /*005e*/ 	.short	(.L_45 - .L_44)
	.align		4
.L_44:
        /*0060*/ 	.word	index@(.nv.constant0._Z6stage2Piii)
        /*0064*/ 	.short	0x0380
        /*0066*/ 	.short	0x0010


	//----- nvinfo : EIATTR_SW_WAR
	.align		4
.L_45:
        /*0068*/ 	.byte	0x04, 0x36
        /*006a*/ 	.short	(.L_47 - .L_46)
.L_46:
        /*006c*/ 	.word	0x00000008
.L_47:


//--------------------- .nv.info._Z6stage1Piii    --------------------------
	.section	.nv.info._Z6stage1Piii,"",@"SHT_CUDA_INFO"
	.sectionflags	@""
	.align	4


	//----- nvinfo : EIATTR_CUDA_API_VERSION
	.align		4
        /*0000*/ 	.byte	0x04, 0x37
        /*0002*/ 	.short	(.L_49 - .L_48)
.L_48:
        /*0004*/ 	.word	0x00000082


	//----- nvinfo : EIATTR_KPARAM_INFO
	.align		4
.L_49:
        /*0008*/ 	.byte	0x04, 0x17
        /*000a*/ 	.short	(.L_51 - .L_50)
.L_50:
        /*000c*/ 	.word	0x00000000
        /*0010*/ 	.short	0x0002
        /*0012*/ 	.short	0x000c
        /*0014*/ 	.byte	0x00, 0xf0, 0x11, 0x00


	//----- nvinfo : EIATTR_KPARAM_INFO
	.align		4
.L_51:
        /*0018*/ 	.byte	0x04, 0x17
        /*001a*/ 	.short	(.L_53 - .L_52)
.L_52:
        /*001c*/ 	.word	0x00000000
        /*0020*/ 	.short	0x0001
        /*0022*/ 	.short	0x0008
        /*0024*/ 	.byte	0x00, 0xf0, 0x11, 0x00


	//----- nvinfo : EIATTR_KPARAM_INFO
	.align		4
.L_53:
        /*0028*/ 	.byte	0x04, 0x17
        /*002a*/ 	.short	(.L_55 - .L_54)
.L_54:
        /*002c*/ 	.word	0x00000000
        /*0030*/ 	.short	0x0000
        /*0032*/ 	.short	0x0000
        /*0034*/ 	.byte	0x00, 0xf5, 0x21, 0x00


	//----- nvinfo : EIATTR_SPARSE_MMA_MASK
	.align		4
.L_55:
        /*0038*/ 	.byte	0x03, 0x50
        /*003a*/ 	.short	0x0000


	//----- nvinfo : EIATTR_MAXREG_COUNT
	.align		4
        /*003c*/ 	.byte	0x03, 0x1b
        /*003e*/ 	.short	0x00ff


	//----- nvinfo : EIATTR_NUM_BARRIERS
	.align		4
        /*0040*/ 	.byte	0x02, 0x4c
        /*0042*/ 	.byte	0x01
	.zero		1


	//----- nvinfo : EIATTR_MERCURY_ISA_VERSION
	.align		4
        /*0044*/ 	.byte	0x03, 0x5f
        /*0046*/ 	.short	0x0101


	//----- nvinfo : EIATTR_VRC_CTA_INIT_COUNT
	.align		4
        /*0048*/ 	.byte	0x02, 0x4a
	.zero		1
	.zero		1


	//----- nvinfo : EIATTR_EXIT_INSTR_OFFSETS
	.align		4
        /*004c*/ 	.byte	0x04, 0x1c
        /*004e*/ 	.short	(.L_57 - .L_56)


	//   ....[0]....
.L_56:
        /*0050*/ 	.word	0x000007b0


	//----- nvinfo : EIATTR_CBANK_PARAM_SIZE
	.align		4
.L_57:
        /*0054*/ 	.byte	0x03, 0x19
        /*0056*/ 	.short	0x0010


	//----- nvinfo : EIATTR_PARAM_CBANK
	.align		4
        /*0058*/ 	.byte	0x04, 0x0a
        /*005a*/ 	.short	(.L_59 - .L_58)
	.align		4
.L_58:
        /*005c*/ 	.word	index@(.nv.constant0._Z6stage1Piii)
        /*0060*/ 	.short	0x0380
        /*0062*/ 	.short	0x0010


	//----- nvinfo : EIATTR_SW_WAR
	.align		4
.L_59:
        /*0064*/ 	.byte	0x04, 0x36
        /*0066*/ 	.short	(.L_61 - .L_60)
.L_60:
        /*0068*/ 	.word	0x00000008
.L_61:


//--------------------- .nv.callgraph             --------------------------
	.section	.nv.callgraph,"",@"SHT_CUDA_CALLGRAPH"
	.align	4
	.sectionentsize	8
	.align		4
        /*0000*/ 	.word	0x00000000
	.align		4
        /*0004*/ 	.word	0xffffffff
	.align		4
        /*0008*/ 	.word	0x00000000
	.align		4
        /*000c*/ 	.word	0xfffffffe
	.align		4
        /*0010*/ 	.word	0x00000000
	.align		4
        /*0014*/ 	.word	0xfffffffd
	.align		4
        /*0018*/ 	.word	0x00000000
	.align		4
        /*001c*/ 	.word	0xfffffffc


//--------------------- .text._Z6stage3Piiii      --------------------------
	.section	.text._Z6stage3Piiii,"ax",@progbits
	.align	128
        .global         _Z6stage3Piiii
        .type           _Z6stage3Piiii,@function
        .size           _Z6stage3Piiii,(.L_x_8 - _Z6stage3Piiii)
        .other          _Z6stage3Piiii,@"STO_CUDA_ENTRY STV_DEFAULT"
_Z6stage3Piiii:
.text._Z6stage3Piiii:
[----:B------:R-:W-:Y:S08]  /*0000*/  LDC R1, c[0x0][0x37c] ;  /* 0x0000df00ff017b82 */ /* 0x000ff00000000800 */
[----:B------:R-:W0:Y:S01]  /*0010*/  LDC.64 R2, c[0x0][0x388] ;  /* 0x0000e200ff027b82 */ /* 0x000e220000000a00 */
[----:B------:R-:W1:Y:S01]  /*0020*/  S2R R0, SR_TID.Y ;  /* 0x0000000000007919 */ /* 0x000e620000002200 */
[----:B------:R-:W2:Y:S01]  /*0030*/  LDCU UR5, c[0x0][0x390] ;  /* 0x00007200ff0577ac */ /* 0x000ea20008000800 */
[----:B------:R-:W1:Y:S05]  /*0040*/  S2R R5, SR_CTAID.Y ;  /* 0x0000000000057919 */ /* 0x000e6a0000002600 */
[----:B------:R-:W3:Y:S01]  /*0050*/  S2UR UR4, SR_CTAID.X ;  /* 0x00000000000479c3 */ /* 0x000ee20000002500 */
[----:B------:R-:W4:Y:S07]  /*0060*/  S2R R9, SR_TID.X ;  /* 0x0000000000097919 */ /* 0x000f2e0000002100 */
[----:B------:R-:W4:Y:S01]  /*0070*/  LDC.64 R20, c[0x0][0x380] ;  /* 0x0000e000ff147b82 */ /* 0x000f220000000a00 */
[----:B0-----:R-:W-:-:S04]  /*0080*/  SHF.R.S32.HI R4, RZ, 0x6, R2 ;  /* 0x00000006ff047819 */ /* 0x001fc80000011402 */
[----:B---3--:R-:W-:Y:S01]  /*0090*/  ISETP.LE.U32.AND P0, PT, R4, UR4, PT ;  /* 0x0000000404007c0c */ /* 0x008fe2000bf03070 */
[----:B------:R-:W-:Y:S01]  /*00a0*/  UIADD3 UR6, UPT, UPT, UR4, 0x1, URZ ;  /* 0x0000000104067890 */ /* 0x000fe2000fffe0ff */
[----:B-1----:R-:W-:-:S05]  /*00b0*/  IMAD R16, R5, 0x40, R0 ;  /* 0x0000004005107824 */ /* 0x002fca00078e0200 */
[----:B------:R-:W-:Y:S02]  /*00c0*/  IMAD.U32 R22, RZ, RZ, UR6 ;  /* 0x00000006ff167e24 */ /* 0x000fe4000f8e00ff */
[----:B--2---:R-:W-:Y:S02]  /*00d0*/  VIADD R16, R16, UR5 ;  /* 0x0000000510107c36 */ /* 0x004fe40008000000 */
[----:B------:R-:W-:Y:S01]  /*00e0*/  IMAD.IADD R5, R0, 0x1, R2 ;  /* 0x0000000100057824 */ /* 0x000fe200078e0202 */
[----:B------:R-:W0:Y:S01]  /*00f0*/  LDCU.64 UR6, c[0x0][0x358] ;  /* 0x00006b00ff0677ac */ /* 0x000e220008000a00 */
[----:B------:R-:W-:Y:S02]  /*0100*/  @!P0 IMAD R22, RZ, RZ, UR4 ;  /* 0x00000004ff168e24 */ /* 0x000fe4000f8e02ff */
[----:B------:R-:W-:Y:S02]  /*0110*/  IMAD R4, R16, R3, RZ ;  /* 0x0000000310047224 */ /* 0x000fe400078e02ff */
[----:B----4-:R-:W-:-:S02]  /*0120*/  IMAD R22, R22, 0x40, R9 ;  /* 0x0000004016167824 */ /* 0x010fc400078e0209 */
[----:B------:R-:W-:Y:S02]  /*0130*/  IMAD.IADD R2, R9, 0x1, R2 ;  /* 0x0000000109027824 */ /* 0x000fe400078e0202 */
[----:B------:R-:W-:Y:S02]  /*0140*/  IMAD R13, R3, 0x20, R4 ;  /* 0x00000020030d7824 */ /* 0x000fe400078e0204 */
[----:B------:R-:W-:Y:S02]  /*0150*/  IMAD R6, R5, R3, R22 ;  /* 0x0000000305067224 */ /* 0x000fe400078e0216 */
[--C-:B------:R-:W-:Y:S02]  /*0160*/  IMAD.IADD R19, R4, 0x1, R2.reuse ;  /* 0x0000000104137824 */ /* 0x100fe400078e0202 */
[----:B------:R-:W-:Y:S02]  /*0170*/  IMAD.IADD R5, R13, 0x1, R2 ;  /* 0x000000010d057824 */ /* 0x000fe400078e0202 */
[----:B------:R-:W-:-:S02]  /*0180*/  IMAD R7, R3, 0x20, R6 ;  /* 0x0000002003077824 */ /* 0x000fc400078e0206 */
[----:B------:R-:W-:-:S04]  /*0190*/  IMAD.WIDE R24, R6, 0x4, R20 ;  /* 0x0000000406187825 */ /* 0x000fc800078e0214 */
[--C-:B------:R-:W-:Y:S01]  /*01a0*/  IMAD.WIDE R18, R19, 0x4, R20.reuse ;  /* 0x0000000413127825 */ /* 0x100fe200078e0214 */
[----:B0-----:R-:W2:Y:S03]  /*01b0*/  LDG.E R8, desc[UR6][R24.64] ;  /* 0x0000000618087981 */ /* 0x001ea6000c1e1900 */
[--C-:B------:R-:W-:Y:S01]  /*01c0*/  IMAD.WIDE R4, R5, 0x4, R20.reuse ;  /* 0x0000000405047825 */ /* 0x100fe200078e0214 */
[----:B------:R-:W3:Y:S03]  /*01d0*/  LDG.E R11, desc[UR6][R24.64+0x80] ;  /* 0x00008006180b7981 */ /* 0x000ee6000c1e1900 */
[----:B------:R-:W-:Y:S01]  /*01e0*/  IMAD.WIDE R6, R7, 0x4, R20 ;  /* 0x0000000407067825 */ /* 0x000fe200078e0214 */
[----:B------:R-:W4:Y:S04]  /*01f0*/  LDG.E R10, desc[UR6][R18.64] ;  /* 0x00000006120a7981 */ /* 0x000f28000c1e1900 */
[----:B------:R-:W4:Y:S04]  /*0200*/  LDG.E R14, desc[UR6][R18.64+0x80] ;  /* 0x00008006120e7981 */ /* 0x000f28000c1e1900 */
[----:B------:R-:W4:Y:S04]  /*0210*/  LDG.E R12, desc[UR6][R4.64] ;  /* 0x00000006040c7981 */ /* 0x000f28000c1e1900 */
[----:B------:R0:W4:Y:S04]  /*0220*/  LDG.E R23, desc[UR6][R4.64+0x80] ;  /* 0x0000800604177981 */ /* 0x000128000c1e1900 */
[----:B------:R-:W4:Y:S04]  /*0230*/  LDG.E R26, desc[UR6][R6.64] ;  /* 0x00000006061a7981 */ /* 0x000f28000c1e1900 */
[----:B------:R-:W4:Y:S01]  /*0240*/  LDG.E R28, desc[UR6][R6.64+0x80] ;  /* 0x00008006061c7981 */ /* 0x000f22000c1e1900 */
[----:B------:R-:W1:Y:S01]  /*0250*/  S2UR UR5, SR_CgaCtaId ;  /* 0x00000000000579c3 */ /* 0x000e620000008800 */
[----:B------:R-:W-:Y:S01]  /*0260*/  UMOV UR4, 0x400 ;  /* 0x0000040000047882 */ /* 0x000fe20000000000 */
[----:B------:R-:W-:-:S02]  /*0270*/  IMAD R3, R16, R3, R22 ;  /* 0x0000000310037224 */ /* 0x000fc400078e0216 */
[----:B0-----:R-:W-:Y:S02]  /*0280*/  IMAD R4, R0, 0x40, R9 ;  /* 0x0000004000047824 */ /* 0x001fe400078e0209 */
[----:B------:R-:W-:Y:S02]  /*0290*/  IMAD.IADD R13, R22, 0x1, R13 ;  /* 0x00000001160d7824 */ /* 0x000fe400078e020d */
[----:B------:R-:W-:-:S04]  /*02a0*/  IMAD.WIDE R2, R3, 0x4, R20 ;  /* 0x0000000403027825 */ /* 0x000fc800078e0214 */
[----:B------:R-:W-:Y:S01]  /*02b0*/  IMAD.WIDE R20, R13, 0x4, R20 ;  /* 0x000000040d147825 */ /* 0x000fe200078e0214 */
[----:B------:R0:W5:Y:S04]  /*02c0*/  LDG.E R17, desc[UR6][R2.64] ;  /* 0x0000000602117981 */ /* 0x000168000c1e1900 */
[----:B------:R0:W5:Y:S04]  /*02d0*/  LDG.E R15, desc[UR6][R2.64+0x80] ;  /* 0x00008006020f7981 */ /* 0x000168000c1e1900 */
[----:B------:R0:W5:Y:S01]  /*02e0*/  LDG.E R13, desc[UR6][R20.64] ;  /* 0x00000006140d7981 */ /* 0x000162000c1e1900 */
[----:B-1----:R-:W-:-:S03]  /*02f0*/  ULEA UR4, UR5, UR4, 0x18 ;  /* 0x0000000405047291 */ /* 0x002fc6000f8ec0ff */
[----:B------:R0:W5:Y:S03]  /*0300*/  LDG.E R19, desc[UR6][R20.64+0x80] ;  /* 0x0000800614137981 */ /* 0x000166000c1e1900 */
[----:B------:R-:W-:Y:S02]  /*0310*/  LEA R5, R4, UR4, 0x2 ;  /* 0x0000000404057c11 */ /* 0x000fe4000f8e10ff */
[----:B------:R-:W-:Y:S02]  /*0320*/  LEA R0, R0, UR4, 0x8 ;  /* 0x0000000400007c11 */ /* 0x000fe4000f8e40ff */
[----:B------:R-:W-:-:S03]  /*0330*/  LEA R9, R9, UR4, 0x2 ;  /* 0x0000000409097c11 */ /* 0x000fc6000f8e10ff */
[----:B------:R-:W-:Y:S02]  /*0340*/  VIADD R0, R0, 0x2000 ;  /* 0x0000200000007836 */ /* 0x000fe40000000000 */
[----:B------:R-:W-:Y:S01]  /*0350*/  VIADD R22, R9, 0x4780 ;  /* 0x0000478009167836 */ /* 0x000fe20000000000 */
[----:B------:R-:W-:Y:S01]  /*0360*/  UMOV UR4, 0x2000 ;  /* 0x0000200000047882 */ /* 0x000fe20000000000 */
[----:B--2---:R0:W-:Y:S04]  /*0370*/  STS [R5+0x4000], R8 ;  /* 0x0040000805007388 */ /* 0x0041e80000000800 */
[----:B---3--:R0:W-:Y:S04]  /*0380*/  STS [R5+0x4080], R11 ;  /* 0x0040800b05007388 */ /* 0x0081e80000000800 */
[----:B----4-:R0:W-:Y:S04]  /*0390*/  STS [R5], R10 ;  /* 0x0000000a05007388 */ /* 0x0101e80000000800 */
[----:B------:R0:W-:Y:S04]  /*03a0*/  STS [R5+0x80], R14 ;  /* 0x0000800e05007388 */ /* 0x0001e80000000800 */
[----:B------:R0:W-:Y:S04]  /*03b0*/  STS [R5+0x2000], R12 ;  /* 0x0020000c05007388 */ /* 0x0001e80000000800 */
[----:B------:R0:W-:Y:S04]  /*03c0*/  STS [R5+0x2080], R23 ;  /* 0x0020801705007388 */ /* 0x0001e80000000800 */
[----:B------:R0:W-:Y:S04]  /*03d0*/  STS [R5+0x6000], R26 ;  /* 0x0060001a05007388 */ /* 0x0001e80000000800 */
[----:B------:R0:W-:Y:S01]  /*03e0*/  STS [R5+0x6080], R28 ;  /* 0x0060801c05007388 */ /* 0x0001e20000000800 */
[----:B------:R-:W-:Y:S06]  /*03f0*/  BAR.SYNC.DEFER_BLOCKING 0x0 ;  /* 0x0000000000007b1d */ /* 0x000fec0000010000 */
.L_x_0:
[----:B------:R-:W-:Y:S01]  /*0400*/  LDS R16, [R22+-0x780] ;  /* 0xfff8800016107984 */ /* 0x000fe20000000800 */
[----:B------:R-:W-:-:S03]  /*0410*/  UIADD3 UR4, UPT, UPT, UR4, 0x20, URZ ;  /* 0x0000002004047890 */ /* 0x000fc6000fffe0ff */
[----:B0-----:R-:W0:Y:S01]  /*0420*/  LDS.128 R4, [R0+-0x2000] ;  /* 0xffe0000000047984 */ /* 0x001e220000000c00 */
[----:B------:R-:W-:-:S03]  /*0430*/  UISETP.NE.AND UP0, UPT, UR4, 0x2100, UPT ;  /* 0x000021000400788c */ /* 0x000fc6000bf05270 */
[----:B------:R-:W1:Y:S04]  /*0440*/  LDS.128 R8, [R0] ;  /* 0x0000000000087984 */ /* 0x000e680000000c00 */
[----:B------:R-:W2:Y:S04]  /*0450*/  LDS R18, [R22+-0x700] ;  /* 0xfff9000016127984 */ /* 0x000ea80000000800 */
[----:B------:R-:W3:Y:S04]  /*0460*/  LDS R14, [R22+-0x680] ;  /* 0xfff98000160e7984 */ /* 0x000ee80000000800 */
[----:B------:R-:W4:Y:S04]  /*0470*/  LDS R12, [R22+-0x600] ;  /* 0xfffa0000160c7984 */ /* 0x000f280000000800 */
[----:B------:R-:W4:Y:S04]  /*0480*/  LDS R25, [R22+-0x580] ;  /* 0xfffa800016197984 */ /* 0x000f280000000800 */
[----:B------:R-:W4:Y:S04]  /*0490*/  LDS R23, [R22+-0x500] ;  /* 0xfffb000016177984 */ /* 0x000f280000000800 */
[----:B------:R-:W4:Y:S04]  /*04a0*/  LDS R24, [R22+-0x480] ;  /* 0xfffb800016187984 */ /* 0x000f280000000800 */
[----:B------:R-:W4:Y:S01]  /*04b0*/  LDS R26, [R22+-0x400] ;  /* 0xfffc0000161a7984 */ /* 0x000f220000000800 */
[----:B0----5:R-:W-:-:S02]  /*04c0*/  VIADDMNMX R17, R16, R4, R17, PT ;  /* 0x0000000410117246 */ /* 0x021fc40003800111 */
[----:B-1----:R-:W-:Y:S02]  /*04d0*/  VIADDMNMX R13, R16, R8, R13, PT ;  /* 0x00000008100d7246 */ /* 0x002fe4000380010d */
[C---:B--2---:R-:W-:Y:S02]  /*04e0*/  VIADDMNMX R4, R18.reuse, R4, R15, PT ;  /* 0x0000000412047246 */ /* 0x044fe4000380010f */
[----:B------:R-:W-:Y:S02]  /*04f0*/  VIADDMNMX R8, R18, R8, R19, PT ;  /* 0x0000000812087246 */ /* 0x000fe40003800113 */
[C---:B---3--:R-:W-:Y:S02]  /*0500*/  VIADDMNMX R17, R14.reuse, R5, R17, PT ;  /* 0x000000050e117246 */ /* 0x048fe40003800111 */
[----:B------:R-:W-:Y:S02]  /*0510*/  VIADDMNMX R13, R14, R9, R13, PT ;  /* 0x000000090e0d7246 */ /* 0x000fe4000380010d */
[----:B----4-:R-:W-:-:S02]  /*0520*/  VIADDMNMX R5, R12, R5, R4, PT ;  /* 0x000000050c057246 */ /* 0x010fc40003800104 */
[----:B------:R-:W-:Y:S02]  /*0530*/  VIADDMNMX R8, R12, R9, R8, PT ;  /* 0x000000090c087246 */ /* 0x000fe40003800108 */
[C---:B------:R-:W-:Y:S01]  /*0540*/  VIADDMNMX R4, R25.reuse, R6, R17, PT ;  /* 0x0000000619047246 */ /* 0x040fe20003800111 */
[----:B------:R-:W-:Y:S01]  /*0550*/  LDS R9, [R22+-0x380] ;  /* 0xfffc800016097984 */ /* 0x000fe20000000800 */
[----:B------:R-:W-:Y:S02]  /*0560*/  VIADDMNMX R25, R25, R10, R13, PT ;  /* 0x0000000a19197246 */ /* 0x000fe4000380010d */
[C---:B------:R-:W-:Y:S01]  /*0570*/  VIADDMNMX R6, R23.reuse, R6, R5, PT ;  /* 0x0000000617067246 */ /* 0x040fe20003800105 */
[----:B------:R-:W0:Y:S01]  /*0580*/  LDS.128 R12, [R0+-0x1ff0] ;  /* 0xffe01000000c7984 */ /* 0x000e220000000c00 */
[----:B------:R-:W-:Y:S02]  /*0590*/  VIADDMNMX R10, R23, R10, R8, PT ;  /* 0x0000000a170a7246 */ /* 0x000fe40003800108 */
[C---:B------:R-:W-:Y:S01]  /*05a0*/  VIADDMNMX R4, R24.reuse, R7, R4, PT ;  /* 0x0000000718047246 */ /* 0x040fe20003800104 */
[----:B------:R1:W2:Y:S01]  /*05b0*/  LDS.128 R16, [R0+0x10] ;  /* 0x0000100000107984 */ /* 0x0002a20000000c00 */
[----:B------:R-:W-:-:S02]  /*05c0*/  VIADDMNMX R25, R24, R11, R25, PT ;  /* 0x0000000b18197246 */ /* 0x000fc40003800119 */
[C---:B------:R-:W-:Y:S01]  /*05d0*/  VIADDMNMX R23, R26.reuse, R11, R10, PT ;  /* 0x0000000b1a177246 */ /* 0x040fe2000380010a */
[----:B------:R-:W3:Y:S01]  /*05e0*/  LDS R5, [R22+-0x300] ;  /* 0xfffd000016057984 */ /* 0x000ee20000000800 */
[----:B------:R-:W-:-:S03]  /*05f0*/  VIADDMNMX R6, R26, R7, R6, PT ;  /* 0x000000071a067246 */ /* 0x000fc60003800106 */
[----:B------:R-:W4:Y:S01]  /*0600*/  LDS R8, [R22+-0x280] ;  /* 0xfffd800016087984 */ /* 0x000f220000000800 */
[----:B-1----:R-:W-:-:S03]  /*0610*/  VIADD R0, R0, 0x20 ;  /* 0x0000002000007836 */ /* 0x002fc60000000000 */
[----:B------:R-:W1:Y:S04]  /*0620*/  LDS R24, [R22+-0x200] ;  /* 0xfffe000016187984 */ /* 0x000e680000000800 */
[----:B------:R-:W1:Y:S04]  /*0630*/  LDS R11, [R22+-0x180] ;  /* 0xfffe8000160b7984 */ /* 0x000e680000000800 */
[----:B------:R-:W1:Y:S04]  /*0640*/  LDS R7, [R22+-0x100] ;  /* 0xffff000016077984 */ /* 0x000e680000000800 */
[----:B------:R-:W1:Y:S04]  /*0650*/  LDS R26, [R22+-0x80] ;  /* 0xffff8000161a7984 */ /* 0x000e680000000800 */
[----:B------:R0:W1:Y:S02]  /*0660*/  LDS R10, [R22] ;  /* 0x00000000160a7984 */ /* 0x0000640000000800 */
[C---:B0-----:R-:W-:Y:S01]  /*0670*/  VIADDMNMX R4, R9.reuse, R12, R4, PT ;  /* 0x0000000c09047246 */ /* 0x041fe20003800104 */
[----:B------:R-:W-:Y:S01]  /*0680*/  VIADD R22, R22, 0x800 ;  /* 0x0000080016167836 */ /* 0x000fe20000000000 */
[----:B--2---:R-:W-:-:S02]  /*0690*/  VIADDMNMX R25, R9, R16, R25, PT ;  /* 0x0000001009197246 */ /* 0x004fc40003800119 */
[C---:B---3--:R-:W-:Y:S02]  /*06a0*/  VIADDMNMX R6, R5.reuse, R12, R6, PT ;  /* 0x0000000c05067246 */ /* 0x048fe40003800106 */
[----:B------:R-:W-:Y:S02]  /*06b0*/  VIADDMNMX R23, R5, R16, R23, PT ;  /* 0x0000001005177246 */ /* 0x000fe40003800117 */
[C---:B----4-:R-:W-:Y:S02]  /*06c0*/  VIADDMNMX R4, R8.reuse, R13, R4, PT ;  /* 0x0000000d08047246 */ /* 0x050fe40003800104 */
[----:B------:R-:W-:Y:S02]  /*06d0*/  VIADDMNMX R25, R8, R17, R25, PT ;  /* 0x0000001108197246 */ /* 0x000fe40003800119 */
[C---:B-1----:R-:W-:Y:S02]  /*06e0*/  VIADDMNMX R6, R24.reuse, R13, R6, PT ;  /* 0x0000000d18067246 */ /* 0x042fe40003800106 */
[----:B------:R-:W-:-:S02]  /*06f0*/  VIADDMNMX R23, R24, R17, R23, PT ;  /* 0x0000001118177246 */ /* 0x000fc40003800117 */
[C---:B------:R-:W-:Y:S02]  /*0700*/  VIADDMNMX R4, R11.reuse, R14, R4, PT ;  /* 0x0000000e0b047246 */ /* 0x040fe40003800104 */
[----:B------:R-:W-:Y:S02]  /*0710*/  VIADDMNMX R25, R11, R18, R25, PT ;  /* 0x000000120b197246 */ /* 0x000fe40003800119 */
[C---:B------:R-:W-:Y:S02]  /*0720*/  VIADDMNMX R6, R7.reuse, R14, R6, PT ;  /* 0x0000000e07067246 */ /* 0x040fe40003800106 */
[----:B------:R-:W-:Y:S02]  /*0730*/  VIADDMNMX R23, R7, R18, R23, PT ;  /* 0x0000001207177246 */ /* 0x000fe40003800117 */
[C---:B------:R-:W-:Y:S02]  /*0740*/  VIADDMNMX R17, R26.reuse, R15, R4, PT ;  /* 0x0000000f1a117246 */ /* 0x040fe40003800104 */
[----:B------:R-:W-:-:S02]  /*0750*/  VIADDMNMX R13, R26, R19, R25, PT ;  /* 0x000000131a0d7246 */ /* 0x000fc40003800119 */
[C---:B------:R-:W-:Y:S02]  /*0760*/  VIADDMNMX R15, R10.reuse, R15, R6, PT ;  /* 0x0000000f0a0f7246 */ /* 0x040fe40003800106 */
[----:B------:R-:W-:Y:S01]  /*0770*/  VIADDMNMX R19, R10, R19, R23, PT ;  /* 0x000000130a137246 */ /* 0x000fe20003800117 */
[----:B------:R-:W-:Y:S06]  /*0780*/  BRA.U UP0, `(.L_x_0) ;  /* 0xfffffffd001c7547 */ /* 0x000fec000b83ffff */
[----:B------:R-:W-:Y:S04]  /*0790*/  STG.E desc[UR6][R2.64], R17 ;  /* 0x0000001102007986 */ /* 0x000fe8000c101906 */
[----:B------:R-:W-:Y:S04]  /*07a0*/  STG.E desc[UR6][R2.64+0x80], R15 ;  /* 0x0000800f02007986 */ /* 0x000fe8000c101906 */
[----:B------:R-:W-:Y:S04]  /*07b0*/  STG.E desc[UR6][R20.64], R13 ;  /* 0x0000000d14007986 */ /* 0x000fe8000c101906 */
[----:B------:R-:W-:Y:S01]  /*07c0*/  STG.E desc[UR6][R20.64+0x80], R19 ;  /* 0x0000801314007986 */ /* 0x000fe2000c101906 */
[----:B------:R-:W-:Y:S05]  /*07d0*/  EXIT ;  /* 0x000000000000794d */ /* 0x000fea0003800000 */
.L_x_1:
[----:B------:R-:W-:-:S00]  /*07e0*/  BRA `(.L_x_1) ;  /* 0xfffffffc00fc7947 */ /* 0x000fc0000383ffff */
[----:B------:R-:W-:-:S00]  /*07f0*/  NOP ;  /* 0x0000000000007918 */ /* 0x000fc00000000000 */
        /* <DEDUP_REMOVED lines=8> */
.L_x_8:


//--------------------- .text._Z6stage2Piii       --------------------------
	.section	.text._Z6stage2Piii,"ax",@progbits
	.align	128
        .global         _Z6stage2Piii
        .type           _Z6stage2Piii,@function
        .size           _Z6stage2Piii,(.L_x_9 - _Z6stage2Piii)
        .other          _Z6stage2Piii,@"STO_CUDA_ENTRY STV_DEFAULT"
_Z6stage2Piii:
.text._Z6stage2Piii:
[----:B------:R-:W-:Y:S08]  /*0000*/  LDC R1, c[0x0][0x37c] ;  /* 0x0000df00ff017b82 */ /* 0x000ff00000000800 */
[----:B------:R-:W0:Y:S01]  /*0010*/  S2UR UR4, SR_CTAID.Y ;  /* 0x00000000000479c3 */ /* 0x000e220000002600 */
[----:B------:R-:W1:Y:S01]  /*0020*/  S2R R3, SR_TID.X ;  /* 0x0000000000037919 */ /* 0x000e620000002100 */
[----:B------:R-:W2:Y:S01]  /*0030*/  LDCU.64 UR6, c[0x0][0x358] ;  /* 0x00006b00ff0677ac */ /* 0x000ea20008000a00 */
[----:B------:R-:W3:Y:S01]  /*0040*/  S2R R0, SR_TID.Y ;  /* 0x0000000000007919 */ /* 0x000ee20000002200 */
[----:B0-----:R-:W-:-:S09]  /*0050*/  UISETP.NE.AND UP0, UPT, UR4, URZ, UPT ;  /* 0x000000ff0400728c */ /* 0x001fd2000bf05270 */
[----:B-12---:R-:W-:Y:S05]  /*0060*/  BRA.U !UP0, `(.L_x_2) ;  /* 0x00000009082c7547 */ /* 0x006fea000b800000 */
[----:B------:R-:W0:Y:S08]  /*0070*/  LDC.64 R12, c[0x0][0x388] ;  /* 0x0000e200ff0c7b82 */ /* 0x000e300000000a00 */
[----:B------:R-:W1:Y:S08]  /*0080*/  S2UR UR4, SR_CTAID.X ;  /* 0x00000000000479c3 */ /* 0x000e700000002500 */
[----:B------:R-:W2:Y:S01]  /*0090*/  LDC.64 R6, c[0x0][0x380] ;  /* 0x0000e000ff067b82 */ /* 0x000ea20000000a00 */
[--C-:B0-----:R-:W-:Y:S01]  /*00a0*/  SHF.R.S32.HI R2, RZ, 0x6, R12.reuse ;  /* 0x00000006ff027819 */ /* 0x101fe2000001140c */
[----:B---3--:R-:W-:-:S03]  /*00b0*/  IMAD.IADD R4, R0, 0x1, R12 ;  /* 0x0000000100047824 */ /* 0x008fc600078e020c */
[----:B-1----:R-:W-:Y:S01]  /*00c0*/  ISETP.LE.U32.AND P0, PT, R2, UR4, PT ;  /* 0x0000000402007c0c */ /* 0x002fe2000bf03070 */
[----:B------:R-:W-:Y:S01]  /*00d0*/  UIADD3 UR5, UPT, UPT, UR4, 0x1, URZ ;  /* 0x0000000104057890 */ /* 0x000fe2000fffe0ff */
[----:B------:R-:W-:-:S04]  /*00e0*/  IMAD.IADD R2, R3, 0x1, R12 ;  /* 0x0000000103027824 */ /* 0x000fc800078e020c */
[----:B------:R-:W-:Y:S02]  /*00f0*/  IMAD R4, R4, R13, R2 ;  /* 0x0000000d04047224 */ /* 0x000fe400078e0202 */
[----:B------:R-:W-:Y:S02]  /*0100*/  IMAD.U32 R5, RZ, RZ, UR5 ;  /* 0x00000005ff057e24 */ /* 0x000fe4000f8e00ff */
[----:B------:R-:W-:Y:S02]  /*0110*/  IMAD R11, R13, 0x20, R4 ;  /* 0x000000200d0b7824 */ /* 0x000fe400078e0204 */
[----:B--2---:R-:W-:-:S04]  /*0120*/  IMAD.WIDE R8, R4, 0x4, R6 ;  /* 0x0000000404087825 */ /* 0x004fc800078e0206 */
[----:B------:R-:W-:Y:S01]  /*0130*/  @!P0 IMAD R5, RZ, RZ, UR4 ;  /* 0x00000004ff058e24 */ /* 0x000fe2000f8e02ff */
[----:B------:R-:W2:Y:S01]  /*0140*/  LDG.E R21, desc[UR6][R8.64] ;  /* 0x0000000608157981 */ /* 0x000ea2000c1e1900 */
[----:B------:R-:W-:-:S03]  /*0150*/  IMAD.WIDE R10, R11, 0x4, R6 ;  /* 0x000000040b0a7825 */ /* 0x000fc600078e0206 */
[----:B------:R-:W3:Y:S01]  /*0160*/  LDG.E R23, desc[UR6][R8.64+0x80] ;  /* 0x0000800608177981 */ /* 0x000ee2000c1e1900 */
[----:B------:R-:W-:-:S03]  /*0170*/  IMAD R5, R5, 0x40, R0 ;  /* 0x0000004005057824 */ /* 0x000fc600078e0200 */
[----:B------:R-:W4:Y:S01]  /*0180*/  LDG.E R25, desc[UR6][R10.64] ;  /* 0x000000060a197981 */ /* 0x000f22000c1e1900 */
[----:B------:R-:W-:-:S03]  /*0190*/  IMAD R5, R5, R13, R2 ;  /* 0x0000000d05057224 */ /* 0x000fc600078e0202 */
[----:B------:R-:W5:Y:S01]  /*01a0*/  LDG.E R27, desc[UR6][R10.64+0x80] ;  /* 0x000080060a1b7981 */ /* 0x000f62000c1e1900 */
[----:B------:R-:W-:Y:S02]  /*01b0*/  IMAD R13, R13, 0x20, R5 ;  /* 0x000000200d0d7824 */ /* 0x000fe400078e0205 */
[----:B------:R-:W-:-:S04]  /*01c0*/  IMAD.WIDE R4, R5, 0x4, R6 ;  /* 0x0000000405047825 */ /* 0x000fc800078e0206 */
[----:B------:R-:W-:Y:S01]  /*01d0*/  IMAD.WIDE R6, R13, 0x4, R6 ;  /* 0x000000040d067825 */ /* 0x000fe200078e0206 */
[----:B------:R-:W5:Y:S04]  /*01e0*/  LDG.E R15, desc[UR6][R4.64+0x80] ;  /* 0x00008006040f7981 */ /* 0x000f68000c1e1900 */
[----:B------:R-:W5:Y:S04]  /*01f0*/  LDG.E R13, desc[UR6][R4.64] ;  /* 0x00000006040d7981 */ /* 0x000f68000c1e1900 */
[----:B------:R-:W5:Y:S04]  /*0200*/  LDG.E R17, desc[UR6][R6.64] ;  /* 0x0000000606117981 */ /* 0x000f68000c1e1900 */
[----:B------:R-:W5:Y:S01]  /*0210*/  LDG.E R19, desc[UR6][R6.64+0x80] ;  /* 0x0000800606137981 */ /* 0x000f62000c1e1900 */
[----:B------:R-:W0:Y:S01]  /*0220*/  S2UR UR5, SR_CgaCtaId ;  /* 0x00000000000579c3 */ /* 0x000e220000008800 */
[----:B------:R-:W-:Y:S01]  /*0230*/  UMOV UR4, 0x400 ;  /* 0x0000040000047882 */ /* 0x000fe20000000000 */
[----:B------:R-:W-:Y:S01]  /*0240*/  IMAD R2, R0, 0x40, R3 ;  /* 0x0000004000027824 */ /* 0x000fe200078e0203 */
[----:B0-----:R-:W-:-:S06]  /*0250*/  ULEA UR4, UR5, UR4, 0x18 ;  /* 0x0000000405047291 */ /* 0x001fcc000f8ec0ff */
        /* <DEDUP_REMOVED lines=8> */
[----:B----4-:R0:W-:Y:S04]  /*02e0*/  STS [R2+0x6000], R25 ;  /* 0x0060001902007388 */ /* 0x0101e80000000800 */
[----:B-----5:R0:W-:Y:S04]  /*02f0*/  STS [R2+0x6080], R27 ;  /* 0x0060801b02007388 */ /* 0x0201e80000000800 */
[----:B------:R0:W-:Y:S04]  /*0300*/  STS [R2+0x80], R15 ;  /* 0x0000800f02007388 */ /* 0x0001e80000000800 */
[----:B------:R0:W-:Y:S04]  /*0310*/  STS [R2], R13 ;  /* 0x0000000d02007388 */ /* 0x0001e80000000800 */
[----:B------:R0:W-:Y:S04]  /*0320*/  STS [R2+0x2000], R17 ;  /* 0x0020001102007388 */ /* 0x0001e80000000800 */
[----:B------:R0:W-:Y:S02]  /*0330*/  STS [R2+0x2080], R19 ;  /* 0x0020801302007388 */ /* 0x0001e40000000800 */
.L_x_3:
[----:B------:R-:W-:Y:S01]  /*0340*/  BAR.SYNC.DEFER_BLOCKING 0x0 ;  /* 0x0000000000007b1d */ /* 0x000fe20000010000 */
[----:B------:R-:W-:-:S04]  /*0350*/  UIADD3 UR4, UPT, UPT, UR4, 0x10, URZ ;  /* 0x0000001004047890 */ /* 0x000fc8000fffe0ff */
[----:B------:R-:W-:Y:S01]  /*0360*/  UISETP.NE.AND UP0, UPT, UR4, 0x2100, UPT ;  /* 0x000021000400788c */ /* 0x000fe2000bf05270 */
[----:B------:R-:W-:Y:S04]  /*0370*/  LDS R8, [R2] ;  /* 0x0000000002087984 */ /* 0x000fe80000000800 */
[----:B-1----:R-:W-:Y:S04]  /*0380*/  LDS R9, [R0+-0x2000] ;  /* 0xffe0000000097984 */ /* 0x002fe80000000800 */
[----:B------:R-:W1:Y:S02]  /*0390*/  LDS R10, [R3+-0x380] ;  /* 0xfffc8000030a7984 */ /* 0x000e640000000800 */
[----:B-1----:R-:W-:-:S02]  /*03a0*/  VIADDMNMX R9, R10, R9, R8, PT ;  /* 0x000000090a097246 */ /* 0x002fc40003800108 */
[----:B------:R-:W-:Y:S04]  /*03b0*/  LDS R8, [R2+0x80] ;  /* 0x0000800002087984 */ /* 0x000fe80000000800 */
[----:B------:R-:W-:Y:S04]  /*03c0*/  STS [R2], R9 ;  /* 0x0000000902007388 */ /* 0x000fe80000000800 */
[----:B------:R-:W-:Y:S04]  /*03d0*/  LDS R11, [R0+-0x2000] ;  /* 0xffe00000000b7984 */ /* 0x000fe80000000800 */
[----:B------:R-:W1:Y:S02]  /*03e0*/  LDS R10, [R3+-0x300] ;  /* 0xfffd0000030a7984 */ /* 0x000e640000000800 */
[----:B-1----:R-:W-:-:S02]  /*03f0*/  VIADDMNMX R11, R10, R11, R8, PT ;  /* 0x0000000b0a0b7246 */ /* 0x002fc40003800108 */
[----:B------:R-:W-:Y:S04]  /*0400*/  LDS R8, [R2+0x2000] ;  /* 0x0020000002087984 */ /* 0x000fe80000000800 */
[----:B------:R-:W-:Y:S04]  /*0410*/  STS [R2+0x80], R11 ;  /* 0x0000800b02007388 */ /* 0x000fe80000000800 */
[----:B0-----:R-:W-:Y:S04]  /*0420*/  LDS R13, [R0] ;  /* 0x00000000000d7984 */ /* 0x001fe80000000800 */
[----:B------:R-:W0:Y:S02]  /*0430*/  LDS R10, [R3+-0x380] ;  /* 0xfffc8000030a7984 */ /* 0x000e240000000800 */
[----:B0-----:R-:W-:-:S02]  /*0440*/  VIADDMNMX R13, R10, R13, R8, PT ;  /* 0x0000000d0a0d7246 */ /* 0x001fc40003800108 */
[----:B------:R-:W-:Y:S04]  /*0450*/  LDS R8, [R2+0x2080] ;  /* 0x0020800002087984 */ /* 0x000fe80000000800 */
[----:B------:R-:W-:Y:S04]  /*0460*/  STS [R2+0x2000], R13 ;  /* 0x0020000d02007388 */ /* 0x000fe80000000800 */
[----:B------:R-:W-:Y:S04]  /*0470*/  LDS R9, [R0] ;  /* 0x0000000000097984 */ /* 0x000fe80000000800 */
[----:B------:R-:W0:Y:S02]  /*0480*/  LDS R10, [R3+-0x300] ;  /* 0xfffd0000030a7984 */ /* 0x000e240000000800 */
[----:B0-----:R-:W-:-:S05]  /*0490*/  VIADDMNMX R9, R10, R9, R8, PT ;  /* 0x000000090a097246 */ /* 0x001fca0003800108 */
[----:B------:R-:W-:Y:S01]  /*04a0*/  STS [R2+0x2080], R9 ;  /* 0x0020800902007388 */ /* 0x000fe20000000800 */
[----:B------:R-:W-:Y:S06]  /*04b0*/  BAR.SYNC.DEFER_BLOCKING 0x0 ;  /* 0x0000000000007b1d */ /* 0x000fec0000010000 */
[----:B------:R-:W-:Y:S04]  /*04c0*/  LDS R8, [R2] ;  /* 0x0000000002087984 */ /* 0x000fe80000000800 */
[----:B------:R-:W-:Y:S04]  /*04d0*/  LDS R11, [R0+-0x1ffc] ;  /* 0xffe00400000b7984 */ /* 0x000fe80000000800 */
[----:B------:R-:W0:Y:S02]  /*04e0*/  LDS R10, [R3+-0x280] ;  /* 0xfffd8000030a7984 */ /* 0x000e240000000800 */
[----:B0-----:R-:W-:-:S02]  /*04f0*/  VIADDMNMX R11, R10, R11, R8, PT ;  /* 0x0000000b0a0b7246 */ /* 0x001fc40003800108 */
[----:B------:R-:W-:Y:S04]  /*0500*/  LDS R8, [R2+0x80] ;  /* 0x0000800002087984 */ /* 0x000fe80000000800 */
[----:B------:R-:W-:Y:S04]  /*0510*/  STS [R2], R11 ;  /* 0x0000000b02007388 */ /* 0x000fe80000000800 */
[----:B------:R-:W-:Y:S04]  /*0520*/  LDS R13, [R0+-0x1ffc] ;  /* 0xffe00400000d7984 */ /* 0x000fe80000000800 */
[----:B------:R-:W0:Y:S02]  /*0530*/  LDS R10, [R3+-0x200] ;  /* 0xfffe0000030a7984 */ /* 0x000e240000000800 */
[----:B0-----:R-:W-:-:S02]  /*0540*/  VIADDMNMX R13, R10, R13, R8, PT ;  /* 0x0000000d0a0d7246 */ /* 0x001fc40003800108 */
[----:B------:R-:W-:Y:S04]  /*0550*/  LDS R8, [R2+0x2000] ;  /* 0x0020000002087984 */ /* 0x000fe80000000800 */
[----:B------:R-:W-:Y:S04]  /*0560*/  STS [R2+0x80], R13 ;  /* 0x0000800d02007388 */ /* 0x000fe80000000800 */
[----:B------:R-:W-:Y:S04]  /*0570*/  LDS R9, [R0+0x4] ;  /* 0x0000040000097984 */ /* 0x000fe80000000800 */
[----:B------:R-:W0:Y:S02]  /*0580*/  LDS R10, [R3+-0x280] ;  /* 0xfffd8000030a7984 */ /* 0x000e240000000800 */
[----:B0-----:R-:W-:-:S02]  /*0590*/  VIADDMNMX R9, R10, R9, R8, PT ;  /* 0x000000090a097246 */ /* 0x001fc40003800108 */
[----:B------:R-:W-:Y:S04]  /*05a0*/  LDS R8, [R2+0x2080] ;  /* 0x0020800002087984 */ /* 0x000fe80000000800 */
[----:B------:R-:W-:Y:S04]  /*05b0*/  STS [R2+0x2000], R9 ;  /* 0x0020000902007388 */ /* 0x000fe80000000800 */
[----:B------:R-:W-:Y:S04]  /*05c0*/  LDS R11, [R0+0x4] ;  /* 0x00000400000b7984 */ /* 0x000fe80000000800 */
        /* <DEDUP_REMOVED lines=32> */
[----:B------:R-:W0:Y:S02]  /*07d0*/  LDS R10, [R3] ;  /* 0x00000000030a7984 */ /* 0x000e240000000800 */
        /* <DEDUP_REMOVED lines=8> */
[----:B------:R0:W-:Y:S04]  /*0860*/  LDS R9, [R0+0xc] ;  /* 0x00000c0000097984 */ /* 0x0001e80000000800 */
[----:B------:R1:W2:Y:S01]  /*0870*/  LDS R10, [R3] ;  /* 0x00000000030a7984 */ /* 0x0002a20000000800 */
[----:B0-----:R-:W-:-:S02]  /*0880*/  VIADD R0, R0, 0x10 ;  /* 0x0000001000007836 */ /* 0x001fc40000000000 */
[----:B-1----:R-:W-:Y:S01]  /*0890*/  VIADD R3, R3, 0x400 ;  /* 0x0000040003037836 */ /* 0x002fe20000000000 */
[----:B--2---:R-:W-:-:S05]  /*08a0*/  VIADDMNMX R9, R10, R9, R8, PT ;  /* 0x000000090a097246 */ /* 0x004fca0003800108 */
[----:B------:R1:W-:Y:S01]  /*08b0*/  STS [R2+0x2080], R9 ;  /* 0x0020800902007388 */ /* 0x0003e20000000800 */
[----:B------:R-:W-:Y:S05]  /*08c0*/  BRA.U UP0, `(.L_x_3) ;  /* 0xfffffff9009c7547 */ /* 0x000fea000b83ffff */
[----:B------:R-:W-:Y:S04]  /*08d0*/  STG.E desc[UR6][R4.64], R15 ;  /* 0x0000000f04007986 */ /* 0x000fe8000c101906 */
[----:B------:R-:W-:Y:S04]  /*08e0*/  STG.E desc[UR6][R4.64+0x80], R11 ;  /* 0x0000800b04007986 */ /* 0x000fe8000c101906 */
[----:B------:R-:W-:Y:S04]  /*08f0*/  STG.E desc[UR6][R6.64], R13 ;  /* 0x0000000d06007986 */ /* 0x000fe8000c101906 */
[----:B------:R-:W-:Y:S01]  /*0900*/  STG.E desc[UR6][R6.64+0x80], R9 ;  /* 0x0000800906007986 */ /* 0x000fe2000c101906 */
[----:B------:R-:W-:Y:S05]  /*0910*/  EXIT ;  /* 0x000000000000794d */ /* 0x000fea0003800000 */
.L_x_2:
[----:B------:R-:W0:Y:S08]  /*0920*/  LDC.64 R10, c[0x0][0x388] ;  /* 0x0000e200ff0a7b82 */ /* 0x000e300000000a00 */
[----:B------:R-:W1:Y:S08]  /*0930*/  S2UR UR4, SR_CTAID.X ;  /* 0x00000000000479c3 */ /* 0x000e700000002500 */
[----:B------:R-:W2:Y:S01]  /*0940*/  LDC.64 R6, c[0x0][0x380] ;  /* 0x0000e000ff067b82 */ /* 0x000ea20000000a00 */
[--C-:B0-----:R-:W-:Y:S01]  /*0950*/  SHF.R.S32.HI R2, RZ, 0x6, R10.reuse ;  /* 0x00000006ff027819 */ /* 0x101fe2000001140a */
[----:B---3--:R-:W-:-:S02]  /*0960*/  IMAD.IADD R4, R0, 0x1, R10 ;  /* 0x0000000100047824 */ /* 0x008fc400078e020a */
[----:B------:R-:W-:Y:S02]  /*0970*/  IMAD.IADD R10, R3, 0x1, R10 ;  /* 0x00000001030a7824 */ /* 0x000fe400078e020a */
[----:B------:R-:W-:Y:S01]  /*0980*/  IMAD R4, R4, R11, RZ ;  /* 0x0000000b04047224 */ /* 0x000fe200078e02ff */
[----:B-1----:R-:W-:Y:S01]  /*0990*/  ISETP.LE.U32.AND P0, PT, R2, UR4, PT ;  /* 0x0000000402007c0c */ /* 0x002fe2000bf03070 */
[----:B------:R-:W-:Y:S02]  /*09a0*/  UIADD3 UR5, UPT, UPT, UR4, 0x1, URZ ;  /* 0x0000000104057890 */ /* 0x000fe4000fffe0ff */
[--C-:B------:R-:W-:Y:S02]  /*09b0*/  IMAD R11, R11, 0x20, R4.reuse ;  /* 0x000000200b0b7824 */ /* 0x100fe400078e0204 */
[C---:B------:R-:W-:Y:S02]  /*09c0*/  IMAD.IADD R9, R10.reuse, 0x1, R4 ;  /* 0x000000010a097824 */ /* 0x040fe400078e0204 */
[----:B------:R-:W-:-:S02]  /*09d0*/  IMAD.IADD R15, R10, 0x1, R11 ;  /* 0x000000010a0f7824 */ /* 0x000fc400078e020b */
[----:B------:R-:W-:Y:S02]  /*09e0*/  IMAD.U32 R2, RZ, RZ, UR5 ;  /* 0x00000005ff027e24 */ /* 0x000fe4000f8e00ff */
[----:B--2---:R-:W-:-:S04]  /*09f0*/  IMAD.WIDE R8, R9, 0x4, R6 ;  /* 0x0000000409087825 */ /* 0x004fc800078e0206 */
[----:B------:R-:W-:Y:S01]  /*0a00*/  @!P0 IMAD R2, RZ, RZ, UR4 ;  /* 0x00000004ff028e24 */ /* 0x000fe2000f8e02ff */
[----:B------:R-:W2:Y:S03]  /*0a10*/  LDG.E R21, desc[UR6][R8.64] ;  /* 0x0000000608157981 */ /* 0x000ea6000c1e1900 */
[----:B------:R-:W-:Y:S01]  /*0a20*/  IMAD R2, R2, 0x40, R3 ;  /* 0x0000004002027824 */ /* 0x000fe200078e0203 */
[----:B------:R-:W3:Y:S03]  /*0a30*/  LDG.E R23, desc[UR6][R8.64+0x80] ;  /* 0x0000800608177981 */ /* 0x000ee6000c1e1900 */
[C---:B------:R-:W-:Y:S02]  /*0a40*/  IMAD.IADD R5, R2.reuse, 0x1, R4 ;  /* 0x0000000102057824 */ /* 0x040fe400078e0204 */
[----:B------:R-:W-:-:S02]  /*0a50*/  IMAD.IADD R13, R2, 0x1, R11 ;  /* 0x00000001020d7824 */ /* 0x000fc400078e020b */
[----:B------:R-:W-:-:S04]  /*0a60*/  IMAD.WIDE R10, R15, 0x4, R6 ;  /* 0x000000040f0a7825 */ /* 0x000fc800078e0206 */
[--C-:B------:R-:W-:Y:S01]  /*0a70*/  IMAD.WIDE R4, R5, 0x4, R6.reuse ;  /* 0x0000000405047825 */ /* 0x100fe200078e0206 */
[----:B------:R-:W4:Y:S03]  /*0a80*/  LDG.E R25, desc[UR6][R10.64] ;  /* 0x000000060a197981 */ /* 0x000f26000c1e1900 */
[----:B------:R-:W-:Y:S01]  /*0a90*/  IMAD.WIDE R6, R13, 0x4, R6 ;  /* 0x000000040d067825 */ /* 0x000fe200078e0206 */
[----:B------:R-:W5:Y:S04]  /*0aa0*/  LDG.E R27, desc[UR6][R10.64+0x80] ;  /* 0x000080060a1b7981 */ /* 0x000f68000c1e1900 */
        /* <DEDUP_REMOVED lines=18> */
[----:B------:R0:W-:Y:S04]  /*0bd0*/  STS [R2], R13 ;  /* 0x0000000d02007388 */ /* 0x0001e80000000800 */
[----:B------:R0:W-:Y:S04]  /*0be0*/  STS [R2+0x80], R15 ;  /* 0x0000800f02007388 */ /* 0x0001e80000000800 */
[----:B------:R0:W-:Y:S04]  /*0bf0*/  STS [R2+0x2000], R17 ;  /* 0x0020001102007388 */ /* 0x0001e80000000800 */
[----:B------:R0:W-:Y:S02]  /*0c00*/  STS [R2+0x2080], R19 ;  /* 0x0020801302007388 */ /* 0x0001e40000000800 */
.L_x_4:
        /* <DEDUP_REMOVED lines=14> */
[----:B0-----:R-:W-:Y:S04]  /*0cf0*/  LDS R13, [R0+-0xc] ;  /* 0xfffff400000d7984 */ /* 0x001fe80000000800 */
[----:B------:R-:W0:Y:S02]  /*0d00*/  LDS R10, [R3+-0x200] ;  /* 0xfffe0000030a7984 */ /* 0x000e240000000800 */
[----:B0-----:R-:W-:-:S02]  /*0d10*/  VIADDMNMX R13, R10, R13, R8, PT ;  /* 0x0000000d0a0d7246 */ /* 0x001fc40003800108 */
[----:B------:R-:W-:Y:S04]  /*0d20*/  LDS R8, [R2+0x2080] ;  /* 0x0020800002087984 */ /* 0x000fe80000000800 */
[----:B------:R-:W-:Y:S04]  /*0d30*/  STS [R2+0x2000], R13 ;  /* 0x0020000d02007388 */ /* 0x000fe80000000800 */
[----:B------:R-:W-:Y:S04]  /*0d40*/  LDS R9, [R0+-0xc] ;  /* 0xfffff40000097984 */ /* 0x000fe80000000800 */
        /* <DEDUP_REMOVED lines=15> */
[----:B------:R-:W-:Y:S04]  /*0e40*/  LDS R9, [R0+-0x8] ;  /* 0xfffff80000097984 */ /* 0x000fe80000000800 */
        /* <DEDUP_REMOVED lines=11> */
[----:B------:R-:W0:Y:S02]  /*0f00*/  LDS R10, [R3] ;  /* 0x00000000030a7984 */ /* 0x000e240000000800 */
[----:B0-----:R-:W-:-:S02]  /*0f10*/  VIADDMNMX R13, R10, R13, R8, PT ;  /* 0x0000000d0a0d7246 */ /* 0x001fc40003800108 */
[----:B------:R-:W-:Y:S04]  /*0f20*/  LDS R8, [R2+0x80] ;  /* 0x0000800002087984 */ /* 0x000fe80000000800 */
[----:B------:R-:W-:Y:S04]  /*0f30*/  STS [R2], R13 ;  /* 0x0000000d02007388 */ /* 0x000fe80000000800 */
[----:B------:R-:W-:Y:S04]  /*0f40*/  LDS R9, [R0+-0x2004] ;  /* 0xffdffc0000097984 */ /* 0x000fe80000000800 */
[----:B------:R-:W0:Y:S02]  /*0f50*/  LDS R10, [R3+0x80] ;  /* 0x00008000030a7984 */ /* 0x000e240000000800 */
[----:B0-----:R-:W-:-:S02]  /*0f60*/  VIADDMNMX R9, R10, R9, R8, PT ;  /* 0x000000090a097246 */ /* 0x001fc40003800108 */
[----:B------:R-:W-:Y:S04]  /*0f70*/  LDS R8, [R2+0x2000] ;  /* 0x0020000002087984 */ /* 0x000fe80000000800 */
[----:B------:R-:W-:Y:S04]  /*0f80*/  STS [R2+0x80], R9 ;  /* 0x0000800902007388 */ /* 0x000fe80000000800 */
[----:B------:R-:W-:Y:S04]  /*0f90*/  LDS R11, [R0+-0x4] ;  /* 0xfffffc00000b7984 */ /* 0x000fe80000000800 */
[----:B------:R-:W0:Y:S02]  /*0fa0*/  LDS R10, [R3] ;  /* 0x00000000030a7984 */ /* 0x000e240000000800 */
[----:B0-----:R-:W-:-:S02]  /*0fb0*/  VIADDMNMX R11, R10, R11, R8, PT ;  /* 0x0000000b0a0b7246 */ /* 0x001fc40003800108 */
[----:B------:R-:W-:Y:S04]  /*0fc0*/  LDS R8, [R2+0x2080] ;  /* 0x0020800002087984 */ /* 0x000fe80000000800 */
[----:B------:R-:W-:Y:S04]  /*0fd0*/  STS [R2+0x2000], R11 ;  /* 0x0020000b02007388 */ /* 0x000fe80000000800 */
[----:B------:R-:W-:Y:S04]  /*0fe0*/  LDS R13, [R0+-0x4] ;  /* 0xfffffc00000d7984 */ /* 0x000fe80000000800 */
[----:B------:R-:W0:Y:S02]  /*0ff0*/  LDS R10, [R3+0x80] ;  /* 0x00008000030a7984 */ /* 0x000e240000000800 */
[----:B0-----:R-:W-:-:S05]  /*1000*/  VIADDMNMX R13, R10, R13, R8, PT ;  /* 0x0000000d0a0d7246 */ /* 0x001fca0003800108 */
[----:B------:R-:W-:Y:S01]  /*1010*/  STS [R2+0x2080], R13 ;  /* 0x0020800d02007388 */ /* 0x000fe20000000800 */
[----:B------:R-:W-:Y:S06]  /*1020*/  BAR.SYNC.DEFER_BLOCKING 0x0 ;  /* 0x0000000000007b1d */ /* 0x000fec0000010000 */
[----:B------:R-:W-:Y:S04]  /*1030*/  LDS R8, [R2] ;  /* 0x0000000002087984 */ /* 0x000fe80000000800 */
[----:B------:R-:W-:Y:S04]  /*1040*/  LDS R9, [R0+-0x2000] ;  /* 0xffe0000000097984 */ /* 0x000fe80000000800 */
[----:B------:R-:W0:Y:S02]  /*1050*/  LDS R10, [R3+0x100] ;  /* 0x00010000030a7984 */ /* 0x000e240000000800 */
        /* <DEDUP_REMOVED lines=8> */
[----:B------:R-:W-:Y:S04]  /*10e0*/  LDS R9, [R0] ;  /* 0x0000000000097984 */ /* 0x000fe80000000800 */
[----:B------:R-:W0:Y:S02]  /*10f0*/  LDS R10, [R3+0x100] ;  /* 0x00010000030a7984 */ /* 0x000e240000000800 */
[----:B0-----:R-:W-:-:S02]  /*1100*/  VIADDMNMX R13, R10, R9, R8, PT ;  /* 0x000000090a0d7246 */ /* 0x001fc40003800108 */
[----:B------:R-:W-:Y:S04]  /*1110*/  LDS R8, [R2+0x2080] ;  /* 0x0020800002087984 */ /* 0x000fe80000000800 */
[----:B------:R-:W-:Y:S04]  /*1120*/  STS [R2+0x2000], R13 ;  /* 0x0020000d02007388 */ /* 0x000fe80000000800 */
[----:B------:R0:W-:Y:S04]  /*1130*/  LDS R9, [R0] ;  /* 0x0000000000097984 */ /* 0x0001e80000000800 */
[----:B------:R1:W2:Y:S01]  /*1140*/  LDS R10, [R3+0x180] ;  /* 0x00018000030a7984 */ /* 0x0002a20000000800 */
        /* <DEDUP_REMOVED lines=10> */
.L_x_5:
        /* <DEDUP_REMOVED lines=9> */
.L_x_9:


//--------------------- .text._Z6stage1Piii       --------------------------
	.section	.text._Z6stage1Piii,"ax",@progbits
	.align	128
        .global         _Z6stage1Piii
        .type           _Z6stage1Piii,@function
        .size           _Z6stage1Piii,(.L_x_10 - _Z6stage1Piii)
        .other          _Z6stage1Piii,@"STO_CUDA_ENTRY STV_DEFAULT"
_Z6stage1Piii:
.text._Z6stage1Piii:
[----:B------:R-:W-:Y:S01]  /*0000*/  LDC R1, c[0x0][0x37c] ;  /* 0x0000df00ff017b82 */ /* 0x000fe20000000800 */
[----:B------:R-:W0:Y:S07]  /*0010*/  S2R R17, SR_TID.X ;  /* 0x0000000000117919 */ /* 0x000e2e0000002100 */
[----:B------:R-:W0:Y:S01]  /*0020*/  LDC.64 R2, c[0x0][0x388] ;  /* 0x0000e200ff027b82 */ /* 0x000e220000000a00 */
[----:B------:R-:W1:Y:S01]  /*0030*/  LDCU.64 UR6, c[0x0][0x358] ;  /* 0x00006b00ff0677ac */ /* 0x000e620008000a00 */
[----:B------:R-:W2:Y:S06]  /*0040*/  S2R R6, SR_TID.Y ;  /* 0x0000000000067919 */ /* 0x000eac0000002200 */
[----:B------:R-:W3:Y:S01]  /*0050*/  LDC.64 R4, c[0x0][0x380] ;  /* 0x0000e000ff047b82 */ /* 0x000ee20000000a00 */
[----:B0-----:R-:W-:-:S02]  /*0060*/  IMAD.IADD R0, R17, 0x1, R2 ;  /* 0x0000000111007824 */ /* 0x001fc400078e0202 */
[----:B--2---:R-:W-:-:S04]  /*0070*/  IMAD.IADD R2, R6, 0x1, R2 ;  /* 0x0000000106027824 */ /* 0x004fc800078e0202 */
[----:B------:R-:W-:-:S04]  /*0080*/  IMAD R2, R2, R3, R0 ;  /* 0x0000000302027224 */ /* 0x000fc800078e0200 */
[----:B------:R-:W-:Y:S02]  /*0090*/  IMAD R7, R3, 0x20, R2 ;  /* 0x0000002003077824 */ /* 0x000fe400078e0202 */
[----:B---3--:R-:W-:-:S04]  /*00a0*/  IMAD.WIDE R2, R2, 0x4, R4 ;  /* 0x0000000402027825 */ /* 0x008fc800078e0204 */
[----:B------:R-:W-:Y:S01]  /*00b0*/  IMAD.WIDE R4, R7, 0x4, R4 ;  /* 0x0000000407047825 */ /* 0x000fe200078e0204 */
[----:B-1----:R-:W2:Y:S04]  /*00c0*/  LDG.E R9, desc[UR6][R2.64] ;  /* 0x0000000602097981 */ /* 0x002ea8000c1e1900 */
[----:B------:R-:W3:Y:S04]  /*00d0*/  LDG.E R11, desc[UR6][R2.64+0x80] ;  /* 0x00008006020b7981 */ /* 0x000ee8000c1e1900 */
[----:B------:R-:W4:Y:S04]  /*00e0*/  LDG.E R13, desc[UR6][R4.64] ;  /* 0x00000006040d7981 */ /* 0x000f28000c1e1900 */
[----:B------:R-:W5:Y:S01]  /*00f0*/  LDG.E R15, desc[UR6][R4.64+0x80] ;  /* 0x00008006040f7981 */ /* 0x000f62000c1e1900 */
[----:B------:R-:W0:Y:S01]  /*0100*/  S2UR UR5, SR_CgaCtaId ;  /* 0x00000000000579c3 */ /* 0x000e220000008800 */
[----:B------:R-:W-:Y:S01]  /*0110*/  UMOV UR4, 0x400 ;  /* 0x0000040000047882 */ /* 0x000fe20000000000 */
[----:B------:R-:W-:Y:S01]  /*0120*/  IMAD R0, R6, 0x40, R17 ;  /* 0x0000004006007824 */ /* 0x000fe200078e0211 */
[----:B0-----:R-:W-:-:S06]  /*0130*/  ULEA UR4, UR5, UR4, 0x18 ;  /* 0x0000000405047291 */ /* 0x001fcc000f8ec0ff */
[----:B------:R-:W-:Y:S02]  /*0140*/  LEA R0, R0, UR4, 0x2 ;  /* 0x0000000400007c11 */ /* 0x000fe4000f8e10ff */
[----:B------:R-:W-:Y:S02]  /*0150*/  LEA R6, R6, UR4, 0x8 ;  /* 0x0000000406067c11 */ /* 0x000fe4000f8e40ff */
[----:B------:R-:W-:Y:S01]  /*0160*/  LEA R7, R17, UR4, 0x2 ;  /* 0x0000000411077c11 */ /* 0x000fe2000f8e10ff */
[----:B------:R-:W-:Y:S02]  /*0170*/  UMOV UR4, 0x2000 ;  /* 0x0000200000047882 */ /* 0x000fe40000000000 */
[----:B------:R-:W-:Y:S02]  /*0180*/  VIADD R6, R6, 0x2000 ;  /* 0x0000200006067836 */ /* 0x000fe40000000000 */
[----:B------:R-:W-:Y:S01]  /*0190*/  VIADD R7, R7, 0x200 ;  /* 0x0000020007077836 */ /* 0x000fe20000000000 */
[----:B--2---:R0:W-:Y:S04]  /*01a0*/  STS [R0], R9 ;  /* 0x0000000900007388 */ /* 0x0041e80000000800 */
[----:B---3--:R0:W-:Y:S04]  /*01b0*/  STS [R0+0x80], R11 ;  /* 0x0000800b00007388 */ /* 0x0081e80000000800 */
[----:B----4-:R0:W-:Y:S04]  /*01c0*/  STS [R0+0x2000], R13 ;  /* 0x0020000d00007388 */ /* 0x0101e80000000800 */
[----:B-----5:R0:W-:Y:S02]  /*01d0*/  STS [R0+0x2080], R15 ;  /* 0x0020800f00007388 */ /* 0x0201e40000000800 */
.L_x_6:
[----:B------:R-:W-:Y:S01]  /*01e0*/  BAR.SYNC.DEFER_BLOCKING 0x0 ;  /* 0x0000000000007b1d */ /* 0x000fe20000010000 */
[----:B------:R-:W-:-:S04]  /*01f0*/  UIADD3 UR4, UPT, UPT, UR4, 0x10, URZ ;  /* 0x0000001004047890 */ /* 0x000fc8000fffe0ff */
[----:B------:R-:W-:Y:S01]  /*0200*/  UISETP.NE.AND UP0, UPT, UR4, 0x2100, UPT ;  /* 0x000021000400788c */ /* 0x000fe2000bf05270 */
[----:B------:R-:W-:Y:S04]  /*0210*/  LDS R8, [R0] ;  /* 0x0000000000087984 */ /* 0x000fe80000000800 */
[----:B01----:R-:W-:Y:S04]  /*0220*/  LDS R9, [R6+-0x2000] ;  /* 0xffe0000006097984 */ /* 0x003fe80000000800 */
        /* <DEDUP_REMOVED lines=9> */
[----:B------:R-:W-:Y:S04]  /*02c0*/  LDS R13, [R6] ;  /* 0x00000000060d7984 */ /* 0x000fe80000000800 */
        /* <DEDUP_REMOVED lines=41> */
[----:B------:R-:W-:Y:S04]  /*0560*/  LDS R11, [R6+0x8] ;  /* 0x00000800060b7984 */ /* 0x000fe80000000800 */
[----:B------:R-:W0:Y:S02]  /*0570*/  LDS R10, [R7] ;  /* 0x00000000070a7984 */ /* 0x000e240000000800 */
[----:B0-----:R-:W-:-:S02]  /*0580*/  VIADDMNMX R11, R10, R11, R8, PT ;  /* 0x0000000b0a0b7246 */ /* 0x001fc40003800108 */
[----:B------:R-:W-:Y:S04]  /*0590*/  LDS R8, [R0+0x2080] ;  /* 0x0020800000087984 */ /* 0x000fe80000000800 */
[----:B------:R-:W-:Y:S04]  /*05a0*/  STS [R0+0x2000], R11 ;  /* 0x0020000b00007388 */ /* 0x000fe80000000800 */
[----:B------:R-:W-:Y:S04]  /*05b0*/  LDS R13, [R6+0x8] ;  /* 0x00000800060d7984 */ /* 0x000fe80000000800 */
        /* <DEDUP_REMOVED lines=16> */
[----:B------:R-:W0:Y:S02]  /*06c0*/  LDS R10, [R7+0x100] ;  /* 0x00010000070a7984 */ /* 0x000e240000000800 */
[----:B0-----:R-:W-:-:S02]  /*06d0*/  VIADDMNMX R13, R10, R9, R8, PT ;  /* 0x000000090a0d7246 */ /* 0x001fc40003800108 */
[----:B------:R-:W-:Y:S04]  /*06e0*/  LDS R8, [R0+0x2080] ;  /* 0x0020800000087984 */ /* 0x000fe80000000800 */
[----:B------:R-:W-:Y:S04]  /*06f0*/  STS [R0+0x2000], R13 ;  /* 0x0020000d00007388 */ /* 0x000fe80000000800 */
[----:B------:R0:W-:Y:S04]  /*0700*/  LDS R9, [R6+0xc] ;  /* 0x00000c0006097984 */ /* 0x0001e80000000800 */
        /* <DEDUP_REMOVED lines=11> */
.L_x_7:
        /* <DEDUP_REMOVED lines=12> */
.L_x_10:


//--------------------- .nv.shared._Z6stage3Piiii --------------------------
	.section	.nv.shared._Z6stage3Piiii,"aw",@nobits
	.sectionflags	@""
	.align	4
.nv.shared._Z6stage3Piiii:
	.zero		33792


//--------------------- .nv.shared.reserved.0     --------------------------
	.section	.nv.shared.reserved.0,"aw",@nobits
	.weak		__nv_reservedSMEM_offset_0_alias
	.size		__nv_reservedSMEM_offset_0_alias, 0, 64
	.other		__nv_reservedSMEM_offset_0_alias,@"STO_CUDA_RESERVED_SHARED STV_DEFAULT"
__nv_reservedSMEM_offset_0_alias:
	.zero		0
	.zero		64


//--------------------- .nv.shared._Z6stage2Piii  --------------------------
	.section	.nv.shared._Z6stage2Piii,"aw",@nobits
	.sectionflags	@""
	.align	4
.nv.shared._Z6stage2Piii:
	.zero		33792


//--------------------- .nv.shared._Z6stage1Piii  --------------------------
	.section	.nv.shared._Z6stage1Piii,"aw",@nobits
	.sectionflags	@""
	.align	4
.nv.shared._Z6stage1Piii:
	.zero		17408


//--------------------- .nv.constant0._Z6stage3Piiii --------------------------
	.section	.nv.constant0._Z6stage3Piiii,"a",@progbits
	.sectionflags	@""
	.align	4
.nv.constant0._Z6stage3Piiii:
	.zero		916


//--------------------- .nv.constant0._Z6stage2Piii --------------------------
	.section	.nv.constant0._Z6stage2Piii,"a",@progbits
	.sectionflags	@""
	.align	4
.nv.constant0._Z6stage2Piii:
	.zero		912


//--------------------- .nv.constant0._Z6stage1Piii --------------------------
	.section	.nv.constant0._Z6stage1Piii,"a",@progbits
	.sectionflags	@""
	.align	4
.nv.constant0._Z6stage1Piii:
	.zero		912


//--------------------- SYMBOLS --------------------------

	.type		.nv.reservedSmem.offset0,@object
	.size		.nv.reservedSmem.offset0,0x4
	.type		.nv.reservedSmem.cap,@object
	.size		.nv.reservedSmem.cap,0x4
